	.target	sm_90a

	.elftype	@"ET_EXEC"


//--------------------- .note.nv.tkinfo           --------------------------
	.section	.note.nv.tkinfo,"",@"SHT_NOTE"
	.sectionflags	@"SHF_NOTE_NV_TKINFO"
	.tkinfo
        /*0018*/ 	.word	0x00000002
        /*0030*/ 	.string	""
        /*0030*/ 	.string	"ptxas"
        /*0030*/ 	.string	"Cuda compilation tools, release 13.0, V13.0.88"
        /*0030*/ 	.string	"Build cuda_13.0.r13.0/compiler.36424714_0"
        /*0030*/ 	.string	"-arch sm_90a -m 64 "



//--------------------- .note.nv.cuinfo           --------------------------
	.section	.note.nv.cuinfo,"",@"SHT_NOTE"
	.sectionflags	@"SHF_NOTE_NV_CUINFO"
        /*0018*/ 	.short	0x0002
        /*001a*/ 	.short	0x005a
        /*001c*/ 	.short	0x0082
	.zero		2


//--------------------- .nv.info                  --------------------------
	.section	.nv.info,"",@"SHT_CUDA_INFO"
	.align	4


	//----- nvinfo : EIATTR_REGCOUNT
	.align		4
        /*0000*/ 	.byte	0x04, 0x2f
        /*0002*/ 	.short	(.L_15 - .L_14)
	.align		4
.L_14:
        /*0004*/ 	.word	index@(_ZN7cutlass13device_kernelINS_4gemm6kernel13GemmUniversalIN4cute5tupleIJiiiiEEENS1_10collective13CollectiveMmaINS1_34MainloopSm90TmaGmmaWarpSpecializedILi3ENS5_IJNS4_1CILi1EEESB_SB_EEENS1_35KernelTmaWarpSpecializedCooperativeEEENS5_IJNSA_ILi128EEENSA_ILi256EEENSA_ILi32EEEEEENS_10bfloat16_tENS5_IJlSB_lEEESJ_SK_NS4_8TiledMMAINS4_8MMA_AtomIJNS4_4SM904GMMA28MMA_64x256x16_F32BF16BF16_SSILNSO_5MajorE0ELSQ_0ELNSO_7ScaleInE1ELSR_1EEEEEENS4_6LayoutINS5_IJNSA_ILi2EEESB_SB_EEENS5_IJSB_NSA_ILi0EEESX_EEEEENS5_IJNS4_10UnderscoreES10_S10_EEEEENS4_13SM90_TMA_LOADENS4_14ComposedLayoutINS4_7SwizzleILi2ELi4ELi3EEENS4_18smem_ptr_flag_bitsILi16EEENSU_INS5_IJNSA_ILi8EEESH_EEENS5_IJSH_SB_EEEEEEEvNS4_8identityES13_S1D_vS1E_EENS_8epilogue10collective6detail29Sm90TmaWarpSpecializedAdapterINS1H_15DefaultEpilogueISJ_SK_SK_NS1G_6thread17LinearCombinationISJ_Li1EffLNS1L_9ScaleType4KindE0ELNS_15FloatRoundStyleE2ESJ_EENS1_15EpilogueDefaultEEEEEvvEEEEvNT_6ParamsE)
        /*0008*/ 	.word	0x000000a8


	//----- nvinfo : EIATTR_FRAME_SIZE
	.align		4
.L_15:
        /*000c*/ 	.byte	0x04, 0x11
        /*000e*/ 	.short	(.L_17 - .L_16)
	.align		4
.L_16:
        /*0010*/ 	.word	index@(_ZN7cutlass13device_kernelINS_4gemm6kernel13GemmUniversalIN4cute5tupleIJiiiiEEENS1_10collective13CollectiveMmaINS1_34MainloopSm90TmaGmmaWarpSpecializedILi3ENS5_IJNS4_1CILi1EEESB_SB_EEENS1_35KernelTmaWarpSpecializedCooperativeEEENS5_IJNSA_ILi128EEENSA_ILi256EEENSA_ILi32EEEEEENS_10bfloat16_tENS5_IJlSB_lEEESJ_SK_NS4_8TiledMMAINS4_8MMA_AtomIJNS4_4SM904GMMA28MMA_64x256x16_F32BF16BF16_SSILNSO_5MajorE0ELSQ_0ELNSO_7ScaleInE1ELSR_1EEEEEENS4_6LayoutINS5_IJNSA_ILi2EEESB_SB_EEENS5_IJSB_NSA_ILi0EEESX_EEEEENS5_IJNS4_10UnderscoreES10_S10_EEEEENS4_13SM90_TMA_LOADENS4_14ComposedLayoutINS4_7SwizzleILi2ELi4ELi3EEENS4_18smem_ptr_flag_bitsILi16EEENSU_INS5_IJNSA_ILi8EEESH_EEENS5_IJSH_SB_EEEEEEEvNS4_8identityES13_S1D_vS1E_EENS_8epilogue10collective6detail29Sm90TmaWarpSpecializedAdapterINS1H_15DefaultEpilogueISJ_SK_SK_NS1G_6thread17LinearCombinationISJ_Li1EffLNS1L_9ScaleType4KindE0ELNS_15FloatRoundStyleE2ESJ_EENS1_15EpilogueDefaultEEEEEvvEEEEvNT_6ParamsE)
        /*0014*/ 	.word	0x00000000


	//----- nvinfo : EIATTR_MIN_STACK_SIZE
	.align		4
.L_17:
        /*0018*/ 	.byte	0x04, 0x12
        /*001a*/ 	.short	(.L_19 - .L_18)
	.align		4
.L_18:
        /*001c*/ 	.word	index@(_ZN7cutlass13device_kernelINS_4gemm6kernel13GemmUniversalIN4cute5tupleIJiiiiEEENS1_10collective13CollectiveMmaINS1_34MainloopSm90TmaGmmaWarpSpecializedILi3ENS5_IJNS4_1CILi1EEESB_SB_EEENS1_35KernelTmaWarpSpecializedCooperativeEEENS5_IJNSA_ILi128EEENSA_ILi256EEENSA_ILi32EEEEEENS_10bfloat16_tENS5_IJlSB_lEEESJ_SK_NS4_8TiledMMAINS4_8MMA_AtomIJNS4_4SM904GMMA28MMA_64x256x16_F32BF16BF16_SSILNSO_5MajorE0ELSQ_0ELNSO_7ScaleInE1ELSR_1EEEEEENS4_6LayoutINS5_IJNSA_ILi2EEESB_SB_EEENS5_IJSB_NSA_ILi0EEESX_EEEEENS5_IJNS4_10UnderscoreES10_S10_EEEEENS4_13SM90_TMA_LOADENS4_14ComposedLayoutINS4_7SwizzleILi2ELi4ELi3EEENS4_18smem_ptr_flag_bitsILi16EEENSU_INS5_IJNSA_ILi8EEESH_EEENS5_IJSH_SB_EEEEEEEvNS4_8identityES13_S1D_vS1E_EENS_8epilogue10collective6detail29Sm90TmaWarpSpecializedAdapterINS1H_15DefaultEpilogueISJ_SK_SK_NS1G_6thread17LinearCombinationISJ_Li1EffLNS1L_9ScaleType4KindE0ELNS_15FloatRoundStyleE2ESJ_EENS1_15EpilogueDefaultEEEEEvvEEEEvNT_6ParamsE)
        /*0020*/ 	.word	0x00000000
.L_19:


//--------------------- .nv.compat                --------------------------
	.section	.nv.compat,"",@"SHT_CUDA_COMPAT_INFO"
	.align	4
        /*0000*/ 	.byte	0x02, 0x09, 0x01, 0x00, 0x02, 0x02, 0x04, 0x00, 0x02, 0x05, 0x05, 0x00, 0x03, 0x07, 0x01, 0x01
        /*0010*/ 	.byte	0x02, 0x03, 0x01, 0x00, 0x02, 0x06, 0x01, 0x00, 0x04, 0x0b, 0x08, 0x00, 0x00, 0x00, 0x00, 0x00
        /*0020*/ 	.byte	0x00, 0x00, 0x00, 0x00


//--------------------- .nv.info._ZN7cutlass13device_kernelINS_4gemm6kernel13GemmUniversalIN4cute5tupleIJiiiiEEENS1_10collective13CollectiveMmaINS1_34MainloopSm90TmaGmmaWarpSpecializedILi3ENS5_IJNS4_1CILi1EEESB_SB_EEENS1_35KernelTmaWarpSpecializedCooperativeEEENS5_IJNSA_ILi128EEENSA_ILi256EEENSA_ILi32EEEEEENS_10bfloat16_tENS5_IJlSB_lEEESJ_SK_NS4_8TiledMMAINS4_8MMA_AtomIJNS4_4SM904GMMA28MMA_64x256x16_F32BF16BF16_SSILNSO_5MajorE0ELSQ_0ELNSO_7ScaleInE1ELSR_1EEEEEENS4_6LayoutINS5_IJNSA_ILi2EEESB_SB_EEENS5_IJSB_NSA_ILi0EEESX_EEEEENS5_IJNS4_10UnderscoreES10_S10_EEEEENS4_13SM90_TMA_LOADENS4_14ComposedLayoutINS4_7SwizzleILi2ELi4ELi3EEENS4_18smem_ptr_flag_bitsILi16EEENSU_INS5_IJNSA_ILi8EEESH_EEENS5_IJSH_SB_EEEEEEEvNS4_8identityES13_S1D_vS1E_EENS_8epilogue10collective6detail29Sm90TmaWarpSpecializedAdapterINS1H_15DefaultEpilogueISJ_SK_SK_NS1G_6thread17LinearCombinationISJ_Li1EffLNS1L_9ScaleType4KindE0ELNS_15FloatRoundStyleE2ESJ_EENS1_15EpilogueDefaultEEEEEvvEEEEvNT_6ParamsE --------------------------
	.section	.nv.info._ZN7cutlass13device_kernelINS_4gemm6kernel13GemmUniversalIN4cute5tupleIJiiiiEEENS1_10collective13CollectiveMmaINS1_34MainloopSm90TmaGmmaWarpSpecializedILi3ENS5_IJNS4_1CILi1EEESB_SB_EEENS1_35KernelTmaWarpSpecializedCooperativeEEENS5_IJNSA_ILi128EEENSA_ILi256EEENSA_ILi32EEEEEENS_10bfloat16_tENS5_IJlSB_lEEESJ_SK_NS4_8TiledMMAINS4_8MMA_AtomIJNS4_4SM904GMMA28MMA_64x256x16_F32BF16BF16_SSILNSO_5MajorE0ELSQ_0ELNSO_7ScaleInE1ELSR_1EEEEEENS4_6LayoutINS5_IJNSA_ILi2EEESB_SB_EEENS5_IJSB_NSA_ILi0EEESX_EEEEENS5_IJNS4_10UnderscoreES10_S10_EEEEENS4_13SM90_TMA_LOADENS4_14ComposedLayoutINS4_7SwizzleILi2ELi4ELi3EEENS4_18smem_ptr_flag_bitsILi16EEENSU_INS5_IJNSA_ILi8EEESH_EEENS5_IJSH_SB_EEEEEEEvNS4_8identityES13_S1D_vS1E_EENS_8epilogue10collective6detail29Sm90TmaWarpSpecializedAdapterINS1H_15DefaultEpilogueISJ_SK_SK_NS1G_6thread17LinearCombinationISJ_Li1EffLNS1L_9ScaleType4KindE0ELNS_15FloatRoundStyleE2ESJ_EENS1_15EpilogueDefaultEEEEEvvEEEEvNT_6ParamsE,"",@"SHT_CUDA_INFO"
	.sectionflags	@""
	.align	4


	//----- nvinfo : EIATTR_CUDA_API_VERSION
	.align		4
        /*0000*/ 	.byte	0x04, 0x37
        /*0002*/ 	.short	(.L_21 - .L_20)
.L_20:
        /*0004*/ 	.word	0x00000082


	//----- nvinfo : EIATTR_KPARAM_INFO
	.align		4
.L_21:
        /*0008*/ 	.byte	0x04, 0x17
        /*000a*/ 	.short	(.L_23 - .L_22)
.L_22:
        /*000c*/ 	.word	0x00000000
        /*0010*/ 	.short	0x0000
        /*0012*/ 	.short	0x0070
        /*0014*/ 	.byte	0x00, 0xf0, 0x01, 0x10


	//----- nvinfo : EIATTR_SPARSE_MMA_MASK
	.align		4
.L_23:
        /*0018*/ 	.byte	0x03, 0x50
        /*001a*/ 	.short	0x0000


	//----- nvinfo : EIATTR_MAXREG_COUNT
	.align		4
        /*001c*/ 	.byte	0x03, 0x1b
        /*001e*/ 	.short	0x00a8


	//----- nvinfo : EIATTR_NUM_BARRIERS
	.align		4
        /*0020*/ 	.byte	0x02, 0x4c
        /*0022*/ 	.byte	0x01
	.zero		1


	//----- nvinfo : EIATTR_EXTERNS
	.align		4
        /*0024*/ 	.byte	0x04, 0x0f
        /*0026*/ 	.short	(.L_25 - .L_24)


	//   ....[0]....
	.align		4
.L_24:
        /*0028*/ 	.word	index@(__assertfail)


	//----- nvinfo : EIATTR_MERCURY_ISA_VERSION
	.align		4
.L_25:
        /*002c*/ 	.byte	0x03, 0x5f
        /*002e*/ 	.short	0x0101


	//----- nvinfo : EIATTR_INT_WARP_WIDE_INSTR_OFFSETS
	.align		4
        /*0030*/ 	.byte	0x04, 0x31
        /*0032*/ 	.short	(.L_27 - .L_26)


	//   ....[0]....
.L_26:
        /*0034*/ 	.word	0x00000390


	//   ....[1]....
        /*0038*/ 	.word	0x000003c0


	//   ....[2]....
        /*003c*/ 	.word	0x000004a0


	//----- nvinfo : EIATTR_COOP_GROUP_MASK_REGIDS
	.align		4
.L_27:
        /*0040*/ 	.byte	0x04, 0x29
        /*0042*/ 	.short	(.L_29 - .L_28)


	//   ....[0]....
.L_28:
        /*0044*/ 	.word	0xffffffff


	//   ....[1]....
        /*0048*/ 	.word	0xffffffff


	//   ....[2]....
        /*004c*/ 	.word	0xffffffff


	//   ....[3]....
        /*0050*/ 	.word	0xffffffff


	//   ....[4]....
        /*0054*/ 	.word	0xffffffff


	//----- nvinfo : EIATTR_COOP_GROUP_INSTR_OFFSETS
	.align		4
.L_29:
        /*0058*/ 	.byte	0x04, 0x28
        /*005a*/ 	.short	(.L_31 - .L_30)


	//   ....[0]....
.L_30:
        /*005c*/ 	.word	0x00000060


	//   ....[1]....
        /*0060*/ 	.word	0x00000070


	//   ....[2]....
        /*0064*/ 	.word	0x00000130


	//   ....[3]....
        /*0068*/ 	.word	0x000002a0


	//   ....[4]....
        /*006c*/ 	.word	0x00000f50


	//----- nvinfo : EIATTR_REG_RECONFIG
	.align		4
.L_31:
        /*0070*/ 	.byte	0x01, 0x54
	.zero		2


	//----- nvinfo : EIATTR_SYSCALL_OFFSETS
	.align		4
        /*0074*/ 	.byte	0x04, 0x46
        /*0076*/ 	.short	(.L_33 - .L_32)


	//   ....[0]....
.L_32:
        /*0078*/ 	.word	0x00001110


	//----- nvinfo : EIATTR_MBARRIER_INSTR_OFFSETS
	.align		4
.L_33:
        /*007c*/ 	.byte	0x04, 0x39
        /*007e*/ 	.short	(.L_35 - .L_34)


	//   ....[0]....
.L_34:
        /*0080*/ 	.word	0x00000230
        /*0084*/ 	.word	0x000000ff
        /*0088*/ 	.word	0x00000000
        /*008c*/ 	.short	0x0100
        /*008e*/ 	.byte	0x08
	.zero		1


	//   ....[1]....
        /*0090*/ 	.word	0x00000240
        /*0094*/ 	.word	0x000000ff
        /*0098*/ 	.word	0x00000018
        /*009c*/ 	.short	0x0100
        /*009e*/ 	.byte	0x08
	.zero		1


	//   ....[2]....
        /*00a0*/ 	.word	0x00000250
        /*00a4*/ 	.word	0x000000ff
        /*00a8*/ 	.word	0x00000008
        /*00ac*/ 	.short	0x0100
        /*00ae*/ 	.byte	0x08
	.zero		1


	//   ....[3]....
        /*00b0*/ 	.word	0x00000260
        /*00b4*/ 	.word	0x000000ff
        /*00b8*/ 	.word	0x00000020
        /*00bc*/ 	.short	0x0100
        /*00be*/ 	.byte	0x08
	.zero		1


	//   ....[4]....
        /*00c0*/ 	.word	0x00000270
        /*00c4*/ 	.word	0x000000ff
        /*00c8*/ 	.word	0x00000010
        /*00cc*/ 	.short	0x0100
        /*00ce*/ 	.byte	0x08
	.zero		1


	//   ....[5]....
        /*00d0*/ 	.word	0x00000280
        /*00d4*/ 	.word	0x000000ff
        /*00d8*/ 	.word	0x00000028
        /*00dc*/ 	.short	0x0100
        /*00de*/ 	.byte	0x08
	.zero		1


	//   ....[6]....
        /*00e0*/ 	.word	0x00000510
        /*00e4*/ 	.word	0x000000ff
        /*00e8*/ 	.word	0x00000040
        /*00ec*/ 	.short	0x0100
        /*00ee*/ 	.byte	0x06
	.zero		1


	//   ....[7]....
        /*00f0*/ 	.word	0x00000570
        /*00f4*/ 	.word	0x000000ff
        /*00f8*/ 	.word	0x00000048
        /*00fc*/ 	.short	0x0100
        /*00fe*/ 	.byte	0x06
	.zero		1


	//   ....[8]....
        /*0100*/ 	.word	0x00001190
        /*0104*/ 	.word	0x00000003
        /*0108*/ 	.word	0x00000000
        /*010c*/ 	.short	0x010a
        /*010e*/ 	.byte	0x3f
	.zero		1


	//   ....[9]....
        /*0110*/ 	.word	0x000011d0
        /*0114*/ 	.word	0x00000003
        /*0118*/ 	.word	0x00000000
        /*011c*/ 	.short	0x010a
        /*011e*/ 	.byte	0x3f
	.zero		1


	//   ....[10]....
        /*0120*/ 	.word	0x00001480
        /*0124*/ 	.word	0x000000ff
        /*0128*/ 	.word	0x00000000
        /*012c*/ 	.short	0x010a
        /*012e*/ 	.byte	0x04
	.zero		1


	//   ....[11]....
        /*0130*/ 	.word	0x000014c0
        /*0134*/ 	.word	0x000000ff
        /*0138*/ 	.word	0x00000000
        /*013c*/ 	.short	0x010a
        /*013e*/ 	.byte	0x04
	.zero		1


	//   ....[12]....
        /*0140*/ 	.word	0x00001630
        /*0144*/ 	.word	0x000000ff
        /*0148*/ 	.word	0x00000000
        /*014c*/ 	.short	0x0101
        /*014e*/ 	.byte	0x04
	.zero		1


	//   ....[13]....
        /*0150*/ 	.word	0x00001830
        /*0154*/ 	.word	0x000000ff
        /*0158*/ 	.word	0x00000000
        /*015c*/ 	.short	0x0101
        /*015e*/ 	.byte	0x06
	.zero		1


	//   ....[14]....
        /*0160*/ 	.word	0x0000a6a0
        /*0164*/ 	.word	0x0000000e
        /*0168*/ 	.word	0x00000018
        /*016c*/ 	.short	0x010a
        /*016e*/ 	.byte	0x3f
	.zero		1


	//   ....[15]....
        /*0170*/ 	.word	0x0000aa20
        /*0174*/ 	.word	0x00000006
        /*0178*/ 	.word	0x00000048
        /*017c*/ 	.short	0x0101
        /*017e*/ 	.byte	0x3f
	.zero		1


	//   ....[16]....
        /*0180*/ 	.word	0x0000b150
        /*0184*/ 	.word	0x00000007
        /*0188*/ 	.word	0x00000000
        /*018c*/ 	.short	0x010a
        /*018e*/ 	.byte	0x3f
	.zero		1


	//   ....[17]....
        /*0190*/ 	.word	0x0000b1d0
        /*0194*/ 	.word	0x00000009
        /*0198*/ 	.word	0x00000000
        /*019c*/ 	.short	0x010a
        /*019e*/ 	.byte	0x3f
	.zero		1


	//   ....[18]....
        /*01a0*/ 	.word	0x0000b260
        /*01a4*/ 	.word	0x00000003
        /*01a8*/ 	.word	0x00000000
        /*01ac*/ 	.short	0x010a
        /*01ae*/ 	.byte	0x3f
	.zero		1


	//   ....[19]....
        /*01b0*/ 	.word	0x0000b2c0
        /*01b4*/ 	.word	0x00000003
        /*01b8*/ 	.word	0x00000000
        /*01bc*/ 	.short	0x010a
        /*01be*/ 	.byte	0x3f
	.zero		1


	//   ....[20]....
        /*01c0*/ 	.word	0x0000b320
        /*01c4*/ 	.word	0x00000004
        /*01c8*/ 	.word	0x00000000
        /*01cc*/ 	.short	0x010a
        /*01ce*/ 	.byte	0x3f
	.zero		1


	//   ....[21]....
        /*01d0*/ 	.word	0x0000b3f0
        /*01d4*/ 	.word	0x0000000e
        /*01d8*/ 	.word	0x00000018
        /*01dc*/ 	.short	0x010a
        /*01de*/ 	.byte	0x3f
	.zero		1


	//   ....[22]....
        /*01e0*/ 	.word	0x0000b4c0
        /*01e4*/ 	.word	0x00000007
        /*01e8*/ 	.word	0x00000000
        /*01ec*/ 	.short	0x010a
        /*01ee*/ 	.byte	0x3f
	.zero		1


	//   ....[23]....
        /*01f0*/ 	.word	0x0000b510
        /*01f4*/ 	.word	0x00000009
        /*01f8*/ 	.word	0x00000000
        /*01fc*/ 	.short	0x010a
        /*01fe*/ 	.byte	0x3f
	.zero		1


	//----- nvinfo : EIATTR_NUM_MBARRIERS
	.align		4
.L_35:
        /*0200*/ 	.byte	0x03, 0x38
        /*0202*/ 	.short	0x0008


	//----- nvinfo : EIATTR_EXIT_INSTR_OFFSETS
	.align		4
        /*0204*/ 	.byte	0x04, 0x1c
        /*0206*/ 	.short	(.L_37 - .L_36)


	//   ....[0]....
.L_36:
        /*0208*/ 	.word	0x000005c0


	//   ....[1]....
        /*020c*/ 	.word	0x00000e80


	//   ....[2]....
        /*0210*/ 	.word	0x00009d10


	//   ....[3]....
        /*0214*/ 	.word	0x0000a340


	//   ....[4]....
        /*0218*/ 	.word	0x0000b2b0


	//----- nvinfo : EIATTR_MAX_THREADS
	.align		4
.L_37:
        /*021c*/ 	.byte	0x04, 0x05
        /*021e*/ 	.short	(.L_39 - .L_38)
.L_38:
        /*0220*/ 	.word	0x00000180
        /*0224*/ 	.word	0x00000001
        /*0228*/ 	.word	0x00000001


	//----- nvinfo : EIATTR_CRS_STACK_SIZE
	.align		4
.L_39:
        /*022c*/ 	.byte	0x04, 0x1e
        /*022e*/ 	.short	(.L_41 - .L_40)
.L_40:
        /*0230*/ 	.word	0x00000000


	//----- nvinfo : EIATTR_CBANK_PARAM_SIZE
	.align		4
.L_41:
        /*0234*/ 	.byte	0x03, 0x19
        /*0236*/ 	.short	0x0470


	//----- nvinfo : EIATTR_PARAM_CBANK
	.align		4
        /*0238*/ 	.byte	0x04, 0x0a
        /*023a*/ 	.short	(.L_43 - .L_42)
	.align		4
.L_42:
        /*023c*/ 	.word	index@(.nv.constant0._ZN7cutlass13device_kernelINS_4gemm6kernel13GemmUniversalIN4cute5tupleIJiiiiEEENS1_10collective13CollectiveMmaINS1_34MainloopSm90TmaGmmaWarpSpecializedILi3ENS5_IJNS4_1CILi1EEESB_SB_EEENS1_35KernelTmaWarpSpecializedCooperativeEEENS5_IJNSA_ILi128EEENSA_ILi256EEENSA_ILi32EEEEEENS_10bfloat16_tENS5_IJlSB_lEEESJ_SK_NS4_8TiledMMAINS4_8MMA_AtomIJNS4_4SM904GMMA28MMA_64x256x16_F32BF16BF16_SSILNSO_5MajorE0ELSQ_0ELNSO_7ScaleInE1ELSR_1EEEEEENS4_6LayoutINS5_IJNSA_ILi2EEESB_SB_EEENS5_IJSB_NSA_ILi0EEESX_EEEEENS5_IJNS4_10UnderscoreES10_S10_EEEEENS4_13SM90_TMA_LOADENS4_14ComposedLayoutINS4_7SwizzleILi2ELi4ELi3EEENS4_18smem_ptr_flag_bitsILi16EEENSU_INS5_IJNSA_ILi8EEESH_EEENS5_IJSH_SB_EEEEEEEvNS4_8identityES13_S1D_vS1E_EENS_8epilogue10collective6detail29Sm90TmaWarpSpecializedAdapterINS1H_15DefaultEpilogueISJ_SK_SK_NS1G_6thread17LinearCombinationISJ_Li1EffLNS1L_9ScaleType4KindE0ELNS_15FloatRoundStyleE2ESJ_EENS1_15EpilogueDefaultEEEEEvvEEEEvNT_6ParamsE)
        /*0240*/ 	.short	0x0210
        /*0242*/ 	.short	0x0470


	//----- nvinfo : EIATTR_SW_WAR
	.align		4
.L_43:
        /*0244*/ 	.byte	0x04, 0x36
        /*0246*/ 	.short	(.L_45 - .L_44)
.L_44:
        /*0248*/ 	.word	0x00000008
.L_45:


//--------------------- .nv.callgraph             --------------------------
	.section	.nv.callgraph,"",@"SHT_CUDA_CALLGRAPH"
	.align	4
	.sectionentsize	8
	.align		4
        /*0000*/ 	.word	0x00000000
	.align		4
        /*0004*/ 	.word	0xffffffff
	.align		4
        /*0008*/ 	.word	index@(_ZN7cutlass13device_kernelINS_4gemm6kernel13GemmUniversalIN4cute5tupleIJiiiiEEENS1_10collective13CollectiveMmaINS1_34MainloopSm90TmaGmmaWarpSpecializedILi3ENS5_IJNS4_1CILi1EEESB_SB_EEENS1_35KernelTmaWarpSpecializedCooperativeEEENS5_IJNSA_ILi128EEENSA_ILi256EEENSA_ILi32EEEEEENS_10bfloat16_tENS5_IJlSB_lEEESJ_SK_NS4_8TiledMMAINS4_8MMA_AtomIJNS4_4SM904GMMA28MMA_64x256x16_F32BF16BF16_SSILNSO_5MajorE0ELSQ_0ELNSO_7ScaleInE1ELSR_1EEEEEENS4_6LayoutINS5_IJNSA_ILi2EEESB_SB_EEENS5_IJSB_NSA_ILi0EEESX_EEEEENS5_IJNS4_10UnderscoreES10_S10_EEEEENS4_13SM90_TMA_LOADENS4_14ComposedLayoutINS4_7SwizzleILi2ELi4ELi3EEENS4_18smem_ptr_flag_bitsILi16EEENSU_INS5_IJNSA_ILi8EEESH_EEENS5_IJSH_SB_EEEEEEEvNS4_8identityES13_S1D_vS1E_EENS_8epilogue10collective6detail29Sm90TmaWarpSpecializedAdapterINS1H_15DefaultEpilogueISJ_SK_SK_NS1G_6thread17LinearCombinationISJ_Li1EffLNS1L_9ScaleType4KindE0ELNS_15FloatRoundStyleE2ESJ_EENS1_15EpilogueDefaultEEEEEvvEEEEvNT_6ParamsE)
	.align		4
        /*000c*/ 	.word	index@(__assertfail)
	.align		4
        /*0010*/ 	.word	0x00000000
	.align		4
        /*0014*/ 	.word	0xfffffffe
	.align		4
        /*0018*/ 	.word	0x00000000
	.align		4
        /*001c*/ 	.word	0xfffffffd
	.align		4
        /*0020*/ 	.word	0x00000000
	.align		4
        /*0024*/ 	.word	0xfffffffc


//--------------------- .nv.constant4             --------------------------
	.section	.nv.constant4,"a",@progbits
	.align	8
	.align		8
.nv.constant4:
        /*0000*/ 	.dword	__assertfail
	.align		8
        /*0008*/ 	.dword	__unnamed_1
	.align		8
        /*0010*/ 	.dword	_ZN40_INTERNAL_8bead8de_4_k_cu_d859c0c4_246614cuda3std3__45__cpo5beginE
	.align		8
        /*0018*/ 	.dword	_ZN40_INTERNAL_8bead8de_4_k_cu_d859c0c4_246614cuda3std3__45__cpo3endE
	.align		8
        /*0020*/ 	.dword	_ZN40_INTERNAL_8bead8de_4_k_cu_d859c0c4_246614cuda3std3__45__cpo6cbeginE
	.align		8
        /*0028*/ 	.dword	_ZN40_INTERNAL_8bead8de_4_k_cu_d859c0c4_246614cuda3std3__45__cpo4cendE
	.align		8
        /*0030*/ 	.dword	_ZN40_INTERNAL_8bead8de_4_k_cu_d859c0c4_246614cuda3std3__442_GLOBAL__N__8bead8de_4_k_cu_d859c0c4_246616ignoreE
	.align		8
        /*0038*/ 	.dword	_ZN40_INTERNAL_8bead8de_4_k_cu_d859c0c4_246614cuda3std3__419piecewise_constructE
	.align		8
        /*0040*/ 	.dword	_ZN40_INTERNAL_8bead8de_4_k_cu_d859c0c4_246614cuda3std3__48in_placeE
	.align		8
        /*0048*/ 	.dword	_ZN40_INTERNAL_8bead8de_4_k_cu_d859c0c4_246614cuda3std6ranges3__45__cpo4swapE
	.align		8
        /*0050*/ 	.dword	_ZN40_INTERNAL_8bead8de_4_k_cu_d859c0c4_246614cuda3std6ranges3__45__cpo9iter_moveE
	.align		8
        /*0058*/ 	.dword	_ZN40_INTERNAL_8bead8de_4_k_cu_d859c0c4_246614cute7productE
	.align		8
        /*0060*/ 	.dword	_ZN40_INTERNAL_8bead8de_4_k_cu_d859c0c4_246614cute1_E
	.align		8
        /*0068*/ 	.dword	$str$22
	.align		8
        /*0070*/ 	.dword	$str$23


//--------------------- .text._ZN7cutlass13device_kernelINS_4gemm6kernel13GemmUniversalIN4cute5tupleIJiiiiEEENS1_10collective13CollectiveMmaINS1_34MainloopSm90TmaGmmaWarpSpecializedILi3ENS5_IJNS4_1CILi1EEESB_SB_EEENS1_35KernelTmaWarpSpecializedCooperativeEEENS5_IJNSA_ILi128EEENSA_ILi256EEENSA_ILi32EEEEEENS_10bfloat16_tENS5_IJlSB_lEEESJ_SK_NS4_8TiledMMAINS4_8MMA_AtomIJNS4_4SM904GMMA28MMA_64x256x16_F32BF16BF16_SSILNSO_5MajorE0ELSQ_0ELNSO_7ScaleInE1ELSR_1EEEEEENS4_6LayoutINS5_IJNSA_ILi2EEESB_SB_EEENS5_IJSB_NSA_ILi0EEESX_EEEEENS5_IJNS4_10UnderscoreES10_S10_EEEEENS4_13SM90_TMA_LOADENS4_14ComposedLayoutINS4_7SwizzleILi2ELi4ELi3EEENS4_18smem_ptr_flag_bitsILi16EEENSU_INS5_IJNSA_ILi8EEESH_EEENS5_IJSH_SB_EEEEEEEvNS4_8identityES13_S1D_vS1E_EENS_8epilogue10collective6detail29Sm90TmaWarpSpecializedAdapterINS1H_15DefaultEpilogueISJ_SK_SK_NS1G_6thread17LinearCombinationISJ_Li1EffLNS1L_9ScaleType4KindE0ELNS_15FloatRoundStyleE2ESJ_EENS1_15EpilogueDefaultEEEEEvvEEEEvNT_6ParamsE --------------------------
	.section	.text._ZN7cutlass13device_kernelINS_4gemm6kernel13GemmUniversalIN4cute5tupleIJiiiiEEENS1_10collective13CollectiveMmaINS1_34MainloopSm90TmaGmmaWarpSpecializedILi3ENS5_IJNS4_1CILi1EEESB_SB_EEENS1_35KernelTmaWarpSpecializedCooperativeEEENS5_IJNSA_ILi128EEENSA_ILi256EEENSA_ILi32EEEEEENS_10bfloat16_tENS5_IJlSB_lEEESJ_SK_NS4_8TiledMMAINS4_8MMA_AtomIJNS4_4SM904GMMA28MMA_64x256x16_F32BF16BF16_SSILNSO_5MajorE0ELSQ_0ELNSO_7ScaleInE1ELSR_1EEEEEENS4_6LayoutINS5_IJNSA_ILi2EEESB_SB_EEENS5_IJSB_NSA_ILi0EEESX_EEEEENS5_IJNS4_10UnderscoreES10_S10_EEEEENS4_13SM90_TMA_LOADENS4_14ComposedLayoutINS4_7SwizzleILi2ELi4ELi3EEENS4_18smem_ptr_flag_bitsILi16EEENSU_INS5_IJNSA_ILi8EEESH_EEENS5_IJSH_SB_EEEEEEEvNS4_8identityES13_S1D_vS1E_EENS_8epilogue10collective6detail29Sm90TmaWarpSpecializedAdapterINS1H_15DefaultEpilogueISJ_SK_SK_NS1G_6thread17LinearCombinationISJ_Li1EffLNS1L_9ScaleType4KindE0ELNS_15FloatRoundStyleE2ESJ_EENS1_15EpilogueDefaultEEEEEvvEEEEvNT_6ParamsE,"ax",@progbits
	.align	128
.text._ZN7cutlass13device_kernelINS_4gemm6kernel13GemmUniversalIN4cute5tupleIJiiiiEEENS1_10collective13CollectiveMmaINS1_34MainloopSm90TmaGmmaWarpSpecializedILi3ENS5_IJNS4_1CILi1EEESB_SB_EEENS1_35KernelTmaWarpSpecializedCooperativeEEENS5_IJNSA_ILi128EEENSA_ILi256EEENSA_ILi32EEEEEENS_10bfloat16_tENS5_IJlSB_lEEESJ_SK_NS4_8TiledMMAINS4_8MMA_AtomIJNS4_4SM904GMMA28MMA_64x256x16_F32BF16BF16_SSILNSO_5MajorE0ELSQ_0ELNSO_7ScaleInE1ELSR_1EEEEEENS4_6LayoutINS5_IJNSA_ILi2EEESB_SB_EEENS5_IJSB_NSA_ILi0EEESX_EEEEENS5_IJNS4_10UnderscoreES10_S10_EEEEENS4_13SM90_TMA_LOADENS4_14ComposedLayoutINS4_7SwizzleILi2ELi4ELi3EEENS4_18smem_ptr_flag_bitsILi16EEENSU_INS5_IJNSA_ILi8EEESH_EEENS5_IJSH_SB_EEEEEEEvNS4_8identityES13_S1D_vS1E_EENS_8epilogue10collective6detail29Sm90TmaWarpSpecializedAdapterINS1H_15DefaultEpilogueISJ_SK_SK_NS1G_6thread17LinearCombinationISJ_Li1EffLNS1L_9ScaleType4KindE0ELNS_15FloatRoundStyleE2ESJ_EENS1_15EpilogueDefaultEEEEEvvEEEEvNT_6ParamsE:
        .type           _ZN7cutlass13device_kernelINS_4gemm6kernel13GemmUniversalIN4cute5tupleIJiiiiEEENS1_10collective13CollectiveMmaINS1_34MainloopSm90TmaGmmaWarpSpecializedILi3ENS5_IJNS4_1CILi1EEESB_SB_EEENS1_35KernelTmaWarpSpecializedCooperativeEEENS5_IJNSA_ILi128EEENSA_ILi256EEENSA_ILi32EEEEEENS_10bfloat16_tENS5_IJlSB_lEEESJ_SK_NS4_8TiledMMAINS4_8MMA_AtomIJNS4_4SM904GMMA28MMA_64x256x16_F32BF16BF16_SSILNSO_5MajorE0ELSQ_0ELNSO_7ScaleInE1ELSR_1EEEEEENS4_6LayoutINS5_IJNSA_ILi2EEESB_SB_EEENS5_IJSB_NSA_ILi0EEESX_EEEEENS5_IJNS4_10UnderscoreES10_S10_EEEEENS4_13SM90_TMA_LOADENS4_14ComposedLayoutINS4_7SwizzleILi2ELi4ELi3EEENS4_18smem_ptr_flag_bitsILi16EEENSU_INS5_IJNSA_ILi8EEESH_EEENS5_IJSH_SB_EEEEEEEvNS4_8identityES13_S1D_vS1E_EENS_8epilogue10collective6detail29Sm90TmaWarpSpecializedAdapterINS1H_15DefaultEpilogueISJ_SK_SK_NS1G_6thread17LinearCombinationISJ_Li1EffLNS1L_9ScaleType4KindE0ELNS_15FloatRoundStyleE2ESJ_EENS1_15EpilogueDefaultEEEEEvvEEEEvNT_6ParamsE,@function
        .size           _ZN7cutlass13device_kernelINS_4gemm6kernel13GemmUniversalIN4cute5tupleIJiiiiEEENS1_10collective13CollectiveMmaINS1_34MainloopSm90TmaGmmaWarpSpecializedILi3ENS5_IJNS4_1CILi1EEESB_SB_EEENS1_35KernelTmaWarpSpecializedCooperativeEEENS5_IJNSA_ILi128EEENSA_ILi256EEENSA_ILi32EEEEEENS_10bfloat16_tENS5_IJlSB_lEEESJ_SK_NS4_8TiledMMAINS4_8MMA_AtomIJNS4_4SM904GMMA28MMA_64x256x16_F32BF16BF16_SSILNSO_5MajorE0ELSQ_0ELNSO_7ScaleInE1ELSR_1EEEEEENS4_6LayoutINS5_IJNSA_ILi2EEESB_SB_EEENS5_IJSB_NSA_ILi0EEESX_EEEEENS5_IJNS4_10UnderscoreES10_S10_EEEEENS4_13SM90_TMA_LOADENS4_14ComposedLayoutINS4_7SwizzleILi2ELi4ELi3EEENS4_18smem_ptr_flag_bitsILi16EEENSU_INS5_IJNSA_ILi8EEESH_EEENS5_IJSH_SB_EEEEEEEvNS4_8identityES13_S1D_vS1E_EENS_8epilogue10collective6detail29Sm90TmaWarpSpecializedAdapterINS1H_15DefaultEpilogueISJ_SK_SK_NS1G_6thread17LinearCombinationISJ_Li1EffLNS1L_9ScaleType4KindE0ELNS_15FloatRoundStyleE2ESJ_EENS1_15EpilogueDefaultEEEEEvvEEEEvNT_6ParamsE,(.L_x_320 - _ZN7cutlass13device_kernelINS_4gemm6kernel13GemmUniversalIN4cute5tupleIJiiiiEEENS1_10collective13CollectiveMmaINS1_34MainloopSm90TmaGmmaWarpSpecializedILi3ENS5_IJNS4_1CILi1EEESB_SB_EEENS1_35KernelTmaWarpSpecializedCooperativeEEENS5_IJNSA_ILi128EEENSA_ILi256EEENSA_ILi32EEEEEENS_10bfloat16_tENS5_IJlSB_lEEESJ_SK_NS4_8TiledMMAINS4_8MMA_AtomIJNS4_4SM904GMMA28MMA_64x256x16_F32BF16BF16_SSILNSO_5MajorE0ELSQ_0ELNSO_7ScaleInE1ELSR_1EEEEEENS4_6LayoutINS5_IJNSA_ILi2EEESB_SB_EEENS5_IJSB_NSA_ILi0EEESX_EEEEENS5_IJNS4_10UnderscoreES10_S10_EEEEENS4_13SM90_TMA_LOADENS4_14ComposedLayoutINS4_7SwizzleILi2ELi4ELi3EEENS4_18smem_ptr_flag_bitsILi16EEENSU_INS5_IJNSA_ILi8EEESH_EEENS5_IJSH_SB_EEEEEEEvNS4_8identityES13_S1D_vS1E_EENS_8epilogue10collective6detail29Sm90TmaWarpSpecializedAdapterINS1H_15DefaultEpilogueISJ_SK_SK_NS1G_6thread17LinearCombinationISJ_Li1EffLNS1L_9ScaleType4KindE0ELNS_15FloatRoundStyleE2ESJ_EENS1_15EpilogueDefaultEEEEEvvEEEEvNT_6ParamsE)
        .other          _ZN7cutlass13device_kernelINS_4gemm6kernel13GemmUniversalIN4cute5tupleIJiiiiEEENS1_10collective13CollectiveMmaINS1_34MainloopSm90TmaGmmaWarpSpecializedILi3ENS5_IJNS4_1CILi1EEESB_SB_EEENS1_35KernelTmaWarpSpecializedCooperativeEEENS5_IJNSA_ILi128EEENSA_ILi256EEENSA_ILi32EEEEEENS_10bfloat16_tENS5_IJlSB_lEEESJ_SK_NS4_8TiledMMAINS4_8MMA_AtomIJNS4_4SM904GMMA28MMA_64x256x16_F32BF16BF16_SSILNSO_5MajorE0ELSQ_0ELNSO_7ScaleInE1ELSR_1EEEEEENS4_6LayoutINS5_IJNSA_ILi2EEESB_SB_EEENS5_IJSB_NSA_ILi0EEESX_EEEEENS5_IJNS4_10UnderscoreES10_S10_EEEEENS4_13SM90_TMA_LOADENS4_14ComposedLayoutINS4_7SwizzleILi2ELi4ELi3EEENS4_18smem_ptr_flag_bitsILi16EEENSU_INS5_IJNSA_ILi8EEESH_EEENS5_IJSH_SB_EEEEEEEvNS4_8identityES13_S1D_vS1E_EENS_8epilogue10collective6detail29Sm90TmaWarpSpecializedAdapterINS1H_15DefaultEpilogueISJ_SK_SK_NS1G_6thread17LinearCombinationISJ_Li1EffLNS1L_9ScaleType4KindE0ELNS_15FloatRoundStyleE2ESJ_EENS1_15EpilogueDefaultEEEEEvvEEEEvNT_6ParamsE,@"STO_CUDA_ENTRY STV_DEFAULT"
_ZN7cutlass13device_kernelINS_4gemm6kernel13GemmUniversalIN4cute5tupleIJiiiiEEENS1_10collective13CollectiveMmaINS1_34MainloopSm90TmaGmmaWarpSpecializedILi3ENS5_IJNS4_1CILi1EEESB_SB_EEENS1_35KernelTmaWarpSpecializedCooperativeEEENS5_IJNSA_ILi128EEENSA_ILi256EEENSA_ILi32EEEEEENS_10bfloat16_tENS5_IJlSB_lEEESJ_SK_NS4_8TiledMMAINS4_8MMA_AtomIJNS4_4SM904GMMA28MMA_64x256x16_F32BF16BF16_SSILNSO_5MajorE0ELSQ_0ELNSO_7ScaleInE1ELSR_1EEEEEENS4_6LayoutINS5_IJNSA_ILi2EEESB_SB_EEENS5_IJSB_NSA_ILi0EEESX_EEEEENS5_IJNS4_10UnderscoreES10_S10_EEEEENS4_13SM90_TMA_LOADENS4_14ComposedLayoutINS4_7SwizzleILi2ELi4ELi3EEENS4_18smem_ptr_flag_bitsILi16EEENSU_INS5_IJNSA_ILi8EEESH_EEENS5_IJSH_SB_EEEEEEEvNS4_8identityES13_S1D_vS1E_EENS_8epilogue10collective6detail29Sm90TmaWarpSpecializedAdapterINS1H_15DefaultEpilogueISJ_SK_SK_NS1G_6thread17LinearCombinationISJ_Li1EffLNS1L_9ScaleType4KindE0ELNS_15FloatRoundStyleE2ESJ_EENS1_15EpilogueDefaultEEEEEvvEEEEvNT_6ParamsE:
[----:B------:R-:W0:Y:S01]  /*0000*/  LDC R1, c[0x0][0x28] ;  /* 0x00000a00ff017b82 */ /* 0x000e220000000800 */
[----:B------:R-:W1:Y:S01]  /*0010*/  S2R R18, SR_TID.X ;  /* 0x0000000000127919 */ /* 0x000e620000002100 */
[----:B------:R-:W-:Y:S01]  /*0020*/  ELECT P0, URZ, PT ;  /* 0x00000000003f782f */ /* 0x000fe20003800000 */
[----:B------:R-:W-:Y:S01]  /*0030*/  BSSY B0, `(.L_x_0) ;  /* 0x000000f000007945 */ /* 0x000fe20003800000 */
[--C-:B-1----:R-:W-:Y:S02]  /*0040*/  SHF.R.U32.HI R0, RZ, 0x5, R18.reuse ;  /* 0x00000005ff007819 */ /* 0x102fe40000011612 */
[----:B------:R-:W-:-:S03]  /*0050*/  SHF.R.U32.HI R22, RZ, 0x7, R18 ;  /* 0x00000007ff167819 */ /* 0x000fc60000011612 */
[----:B------:R-:W1:Y:S04]  /*0060*/  SHFL.IDX PT, R5, R0, RZ, 0x1f ;  /* 0x00001fff00057589 */ /* 0x000e6800000e0000 */
[----:B------:R2:W3:Y:S01]  /*0070*/  SHFL.IDX PT, R8, R22, RZ, 0x1f ;  /* 0x00001fff16087589 */ /* 0x0004e200000e0000 */
[----:B-1----:R-:W-:-:S13]  /*0080*/  ISETP.NE.OR P0, PT, R5, RZ, !P0 ;  /* 0x000000ff0500720c */ /* 0x002fda0004705670 */
[----:B0-23--:R-:W-:Y:S05]  /*0090*/  @P0 BRA `(.L_x_1) ;  /* 0x0000000000200947 */ /* 0x00dfea0003800000 */
[----:B------:R-:W-:Y:S02]  /*00a0*/  ULDC.64 UR4, c[0x0][0x198] ;  /* 0x0000660000047ab9 */ /* 0x000fe40000000a00 */
[----:B------:R-:W-:Y:S02]  /*00b0*/  UIADD3 UR6, UP0, UR4, 0xf0, URZ ;  /* 0x000000f004067890 */ /* 0x000fe4000ff1e03f */
[----:B------:R-:W-:Y:S02]  /*00c0*/  UIADD3 UR4, UP1, UR4, 0x1f0, URZ ;  /* 0x000001f004047890 */ /* 0x000fe4000ff3e03f */
[----:B------:R-:W-:Y:S02]  /*00d0*/  UIADD3.X UR7, URZ, UR5, URZ, UP0, !UPT ;  /* 0x000000053f077290 */ /* 0x000fe400087fe43f */
[----:B------:R-:W-:-:S07]  /*00e0*/  UIADD3.X UR5, URZ, UR5, URZ, UP1, !UPT ;  /* 0x000000053f057290 */ /* 0x000fce0008ffe43f */
[----:B------:R0:W-:Y:S02]  /*00f0*/  UTMACCTL.PF [UR6] ;  /* 0x00000000060079b9 */ /* 0x0001e40008040000 */
[----:B------:R0:W-:Y:S02]  /*0100*/  UTMACCTL.PF [UR4] ;  /* 0x00000000040079b9 */ /* 0x0001e40008040000 */
[----:B0-----:R-:W-:Y:S01]  /*0110*/  NOP ;  /* 0x0000000000007918 */ /* 0x001fe20000000000 */
.L_x_1:
[----:B------:R-:W-:Y:S05]  /*0120*/  BSYNC B0 ;  /* 0x0000000000007941 */ /* 0x000fea0003800000 */
.L_x_0:
[----:B------:R-:W0:Y:S02]  /*0130*/  SHFL.IDX PT, R2, R0, RZ, 0x1f ;  /* 0x00001fff00027589 */ /* 0x000e2400000e0000 */
[----:B0-----:R-:W-:-:S13]  /*0140*/  ISETP.NE.AND P0, PT, R2, RZ, PT ;  /* 0x000000ff0200720c */ /* 0x001fda0003f05270 */
[----:B------:R-:W-:Y:S05]  /*0150*/  @P0 BRA `(.L_x_2) ;  /* 0x0000000000500947 */ /* 0x000fea0003800000 */
[----:B------:R-:W0:Y:S01]  /*0160*/  S2UR UR8, SR_CgaCtaId ;  /* 0x00000000000879c3 */ /* 0x000e220000008800 */
[----:B------:R-:W-:Y:S01]  /*0170*/  UMOV UR4, 0x400 ;  /* 0x0000040000047882 */ /* 0x000fe20000000000 */
[----:B------:R-:W-:Y:S01]  /*0180*/  UMOV UR5, 0x1 ;  /* 0x0000000100057882 */ /* 0x000fe20000000000 */
[----:B------:R-:W-:Y:S01]  /*0190*/  UMOV UR6, 0x100 ;  /* 0x0000010000067882 */ /* 0x000fe20000000000 */
[----:B------:R-:W-:Y:S01]  /*01a0*/  ELECT P0, URZ, PT ;  /* 0x00000000003f782f */ /* 0x000fe20003800000 */
[----:B------:R-:W-:-:S04]  /*01b0*/  UIADD3 UR6, -UR6, 0x100000, URZ ;  /* 0x0010000006067890 */ /* 0x000fc8000fffe13f */
[----:B------:R-:W-:Y:S02]  /*01c0*/  USHF.L.U32 UR7, UR6, 0xb, URZ ;  /* 0x0000000b06077899 */ /* 0x000fe4000800063f */
[----:B------:R-:W-:Y:S02]  /*01d0*/  USHF.L.U32 UR6, UR6, 0x1, URZ ;  /* 0x0000000106067899 */ /* 0x000fe4000800063f */
[----:B0-----:R-:W-:Y:S02]  /*01e0*/  ULEA UR8, UR8, UR4, 0x18 ;  /* 0x0000000408087291 */ /* 0x001fe4000f8ec03f */
[----:B------:R-:W-:-:S04]  /*01f0*/  UIADD3 UR4, -UR5, 0x100000, URZ ;  /* 0x0010000005047890 */ /* 0x000fc8000fffe13f */
[----:B------:R-:W-:Y:S02]  /*0200*/  USHF.L.U32 UR5, UR4, 0xb, URZ ;  /* 0x0000000b04057899 */ /* 0x000fe4000800063f */
[----:B------:R-:W-:Y:S01]  /*0210*/  USHF.L.U32 UR4, UR4, 0x1, URZ ;  /* 0x0000000104047899 */ /* 0x000fe2000800063f */
[----:B------:R-:W0:Y:S11]  /*0220*/  FENCE.VIEW.ASYNC.S ;  /* 0x00000000000073c6 */ /* 0x000e360000000000 */
[----:B0-----:R0:W1:Y:S01]  /*0230*/  SYNCS.EXCH.64 URZ, [UR8], UR4 ;  /* 0x00000004083f75b2 */ /* 0x0010620008000100 */
[----:B------:R0:W2:Y:S01]  /*0240*/  SYNCS.EXCH.64 URZ, [UR8+0x18], UR6 ;  /* 0x00001806083f75b2 */ /* 0x0000a20008000100 */
[----:B------:R0:W3:Y:S01]  /*0250*/  SYNCS.EXCH.64 URZ, [UR8+0x8], UR4 ;  /* 0x00000804083f75b2 */ /* 0x0000e20008000100 */
[----:B------:R0:W4:Y:S01]  /*0260*/  SYNCS.EXCH.64 URZ, [UR8+0x20], UR6 ;  /* 0x00002006083f75b2 */ /* 0x0001220008000100 */
[----:B------:R0:W0:Y:S01]  /*0270*/  SYNCS.EXCH.64 URZ, [UR8+0x10], UR4 ;  /* 0x00001004083f75b2 */ /* 0x0000220008000100 */
[----:B------:R0:W0:Y:S01]  /*0280*/  SYNCS.EXCH.64 URZ, [UR8+0x28], UR6 ;  /* 0x00002806083f75b2 */ /* 0x0000220008000100 */
[----:B------:R-:W-:Y:S01]  /*0290*/  NOP ;  /* 0x0000000000007918 */ /* 0x000fe20000000000 */
.L_x_2:
[----:B------:R-:W5:Y:S01]  /*02a0*/  SHFL.IDX PT, R0, R0, RZ, 0x1f ;  /* 0x00001fff00007589 */ /* 0x000f6200000e0000 */
[----:B------:R-:W-:Y:S01]  /*02b0*/  ELECT P0, URZ, PT ;  /* 0x00000000003f782f */ /* 0x000fe20003800000 */
[----:B------:R-:W1:Y:S01]  /*02c0*/  LDC R2, c[0x0][0x65c] ;  /* 0x00019700ff027b82 */ /* 0x000e620000000800 */
[----:B------:R-:W-:Y:S01]  /*02d0*/  SHF.R.S32.HI R6, RZ, 0x1f, R5 ;  /* 0x0000001fff067819 */ /* 0x000fe20000011405 */
[----:B------:R-:W2:Y:S01]  /*02e0*/  S2R R3, SR_CTAID.Y ;  /* 0x0000000000037919 */ /* 0x000ea20000002600 */
[----:B0-----:R-:W-:Y:S01]  /*02f0*/  UMOV UR4, 0x20 ;  /* 0x0000002000047882 */ /* 0x001fe20000000000 */
[----:B------:R-:W-:Y:S01]  /*0300*/  ISETP.NE.AND P2, PT, R8, RZ, PT ;  /* 0x000000ff0800720c */ /* 0x000fe20003f45270 */
[----:B------:R-:W-:Y:S01]  /*0310*/  NOP ;  /* 0x0000000000007918 */ /* 0x000fe20000000000 */
[----:B------:R-:W0:Y:S01]  /*0320*/  S2R R4, SR_CTAID.X ;  /* 0x0000000000047919 */ /* 0x000e220000002500 */
[----:B------:R-:W-:Y:S01]  /*0330*/  LEA.HI R6, R6, R5, RZ, 0x2 ;  /* 0x0000000506067211 */ /* 0x000fe200078f10ff */
[----:B------:R-:W-:Y:S01]  /*0340*/  NOP ;  /* 0x0000000000007918 */ /* 0x000fe20000000000 */
[----:B-----5:R-:W-:-:S02]  /*0350*/  ISETP.NE.OR P0, PT, R0, RZ, !P0 ;  /* 0x000000ff0000720c */ /* 0x020fc40004705670 */
[----:B-1----:R-:W-:-:S04]  /*0360*/  ISETP.NE.AND P3, PT, R2, 0x1, PT ;  /* 0x000000010200780c */ /* 0x002fc80003f65270 */
[----:B------:R-:W-:Y:S02]  /*0370*/  P2R R0, PR, RZ, 0x8 ;  /* 0x00000008ff007803 */ /* 0x000fe40000000000 */
[----:B------:R-:W-:-:S05]  /*0380*/  LOP3.LUT R0, R6, 0xfffffffc, RZ, 0xc0, !PT ;  /* 0xfffffffc06007812 */ /* 0x000fca00078ec0ff */
[----:B------:R-:W-:Y:S01]  /*0390*/  VOTEU.ALL UP0, P0 ;  /* 0x00000000003f7886 */ /* 0x000fe20000000000 */
[----:B------:R-:W-:Y:S01]  /*03a0*/  IMAD.IADD R0, R5, 0x1, -R0 ;  /* 0x0000000105007824 */ /* 0x000fe200078e0a00 */
[----:B------:R-:W0:Y:S01]  /*03b0*/  @P3 LDC R17, c[0x0][0x10] ;  /* 0x00000400ff113b82 */ /* 0x000e220000000800 */
[----:B------:R-:W-:Y:S01]  /*03c0*/  VOTEU.ALL UP1, P0 ;  /* 0x00000000003f7886 */ /* 0x000fe20000020000 */
[----:B--2---:R-:W-:Y:S01]  /*03d0*/  @P3 IMAD.MOV.U32 R6, RZ, RZ, R3 ;  /* 0x000000ffff063224 */ /* 0x004fe200078e0003 */
[----:B------:R-:W-:Y:S01]  /*03e0*/  @!UP0 UMOV UR6, 0x400 ;  /* 0x0000040000068882 */ /* 0x000fe20000000000 */
[----:B------:R-:W-:-:S04]  /*03f0*/  @!UP0 UIADD3 UR4, -UR4, 0x100000, URZ ;  /* 0x0010000004048890 */ /* 0x000fc8000fffe13f */
[----:B------:R-:W-:Y:S02]  /*0400*/  @!UP0 USHF.L.U32 UR5, UR4, 0xb, URZ ;  /* 0x0000000b04058899 */ /* 0x000fe4000800063f */
[----:B------:R-:W-:Y:S01]  /*0410*/  @!UP0 USHF.L.U32 UR4, UR4, 0x1, URZ ;  /* 0x0000000104048899 */ /* 0x000fe2000800063f */
[----:B------:R-:W-:Y:S02]  /*0420*/  @P3 IMAD.MOV.U32 R7, RZ, RZ, RZ ;  /* 0x000000ffff073224 */ /* 0x000fe400078e00ff */
[----:B------:R-:W-:Y:S01]  /*0430*/  IMAD.MOV.U32 R5, RZ, RZ, RZ ;  /* 0x000000ffff057224 */ /* 0x000fe200078e00ff */
[----:B------:R-:W1:Y:S01]  /*0440*/  @!UP0 S2UR UR7, SR_CgaCtaId ;  /* 0x00000000000789c3 */ /* 0x000e620000008800 */
[----:B------:R-:W-:-:S07]  /*0450*/  @P3 IMAD.MOV.U32 R11, RZ, RZ, RZ ;  /* 0x000000ffff0b3224 */ /* 0x000fce00078e00ff */
[----:B------:R-:W2:Y:S01]  /*0460*/  @!P3 LDC R9, c[0x0][0xc] ;  /* 0x00000300ff09bb82 */ /* 0x000ea20000000800 */
[----:B0-----:R-:W-:-:S04]  /*0470*/  @P3 IMAD.WIDE.U32 R16, R4, R17, R6 ;  /* 0x0000001104103225 */ /* 0x001fc800078e0006 */
[----:B------:R-:W-:Y:S01]  /*0480*/  @P3 IMAD.IADD R17, R17, 0x1, R11 ;  /* 0x0000000111113824 */ /* 0x000fe200078e020b */
[----:B-1----:R-:W-:Y:S01]  /*0490*/  @!UP0 ULEA UR6, UR7, UR6, 0x18 ;  /* 0x0000000607068291 */ /* 0x002fe2000f8ec03f */
[----:B------:R-:W-:Y:S01]  /*04a0*/  VOTEU.ALL UP0, P0 ;  /* 0x00000000003f7886 */ /* 0x000fe20000000000 */
[----:B------:R-:W-:-:S04]  /*04b0*/  ISETP.NE.AND P0, PT, R0, 0x3, PT ;  /* 0x000000030000780c */ /* 0x000fc80003f05270 */
[----:B------:R-:W-:Y:S01]  /*04c0*/  ISETP.EQ.OR P0, PT, R0, RZ, !P0 ;  /* 0x000000ff0000720c */ /* 0x000fe20004702670 */
[----:B--2---:R-:W-:-:S03]  /*04d0*/  @!P3 IMAD.WIDE.U32 R6, R9, R3, R4 ;  /* 0x000000030906b225 */ /* 0x004fc600078e0004 */
[C---:B------:R-:W-:Y:S01]  /*04e0*/  ISETP.EQ.AND P0, PT, R8.reuse, RZ, P0 ;  /* 0x000000ff0800720c */ /* 0x040fe20000702270 */
[----:B------:R-:W-:Y:S01]  /*04f0*/  VIADD R8, R8, 0xffffffff ;  /* 0xffffffff08087836 */ /* 0x000fe20000000000 */
[----:B------:R-:W0:Y:S02]  /*0500*/  FENCE.VIEW.ASYNC.S ;  /* 0x00000000000073c6 */ /* 0x000e240000000000 */
[----:B0-----:R0:W3:Y:S01]  /*0510*/  @!UP0 SYNCS.EXCH.64 URZ, [UR6+0x40], UR4 ;  /* 0x00004004063f85b2 */ /* 0x0010e20008000100 */
[----:B------:R-:W-:Y:S01]  /*0520*/  @!P3 IMAD.MOV.U32 R16, RZ, RZ, R6 ;  /* 0x000000ffff10b224 */ /* 0x000fe200078e0006 */
[----:B------:R-:W-:Y:S01]  /*0530*/  SEL R19, RZ, 0x1, !P0 ;  /* 0x00000001ff137807 */ /* 0x000fe20004000000 */
[----:B------:R-:W-:Y:S01]  /*0540*/  @!P3 IMAD.MOV.U32 R17, RZ, RZ, R7 ;  /* 0x000000ffff11b224 */ /* 0x000fe200078e0007 */
[----:B------:R-:W-:-:S04]  /*0550*/  ISETP.GE.U32.AND P1, PT, R8, 0x2, PT ;  /* 0x000000020800780c */ /* 0x000fc80003f26070 */
[----:B------:R-:W-:Y:S01]  /*0560*/  SEL R19, R19, 0x2, P1 ;  /* 0x0000000213137807 */ /* 0x000fe20000800000 */
[----:B------:R0:W3:Y:S01]  /*0570*/  @!UP1 SYNCS.EXCH.64 URZ, [UR6+0x48], UR4 ;  /* 0x00004804063f95b2 */ /* 0x0000e20008000100 */
[----:B------:R-:W-:Y:S01]  /*0580*/  NOP ;  /* 0x0000000000007918 */ /* 0x000fe20000000000 */
[----:B---34-:R-:W-:Y:S06]  /*0590*/  BAR.SYNC.DEFER_BLOCKING 0x0 ;  /* 0x0000000000007b1d */ /* 0x018fec0000010000 */
[----:B------:R-:W-:Y:S05]  /*05a0*/  @!P2 BRA `(.L_x_3) ;  /* 0x0000009400dca947 */ /* 0x000fea0003800000 */
[----:B------:R-:W-:-:S13]  /*05b0*/  ISETP.GT.U32.AND P0, PT, R8, 0x1, PT ;  /* 0x000000010800780c */ /* 0x000fda0003f04070 */
[----:B0-----:R-:W-:Y:S05]  /*05c0*/  @P0 EXIT ;  /* 0x000000000000094d */ /* 0x001fea0003800000 */
[----:B------:R-:W-:Y:S01]  /*05d0*/  ULDC.64 UR4, c[0x0][0x650] ;  /* 0x0001940000047ab9 */ /* 0x000fe20000000a00 */
[----:B------:R-:W-:Y:S01]  /*05e0*/  PRMT R0, RZ, 0x7610, R0 ;  /* 0x00007610ff007816 */ /* 0x000fe20000000000 */
[----:B------:R-:W-:Y:S01]  /*05f0*/  IMAD.MOV.U32 R153, RZ, RZ, -0x1 ;  /* 0xffffffffff997424 */ /* 0x000fe200078e00ff */
[----:B------:R-:W-:Y:S01]  /*0600*/  ISETP.GE.U32.AND P0, PT, R16, UR4, PT ;  /* 0x0000000410007c0c */ /* 0x000fe2000bf06070 */
[----:B------:R-:W-:Y:S02]  /*0610*/  IMAD.MOV.U32 R152, RZ, RZ, -0x1 ;  /* 0xffffffffff987424 */ /* 0x000fe400078e00ff */
[----:B------:R-:W-:Y:S01]  /*0620*/  IMAD.MOV.U32 R23, RZ, RZ, -0x1 ;  /* 0xffffffffff177424 */ /* 0x000fe200078e00ff */
[----:B------:R-:W-:-:S13]  /*0630*/  ISETP.GE.U32.AND.EX P0, PT, R17, UR5, PT, P0 ;  /* 0x0000000511007c0c */ /* 0x000fda000bf06100 */
[----:B------:R-:W-:Y:S05]  /*0640*/  @P0 BRA `(.L_x_4) ;  /* 0x0000000400540947 */ /* 0x000fea0003800000 */
[----:B------:R-:W0:Y:S01]  /*0650*/  LDC.64 R14, c[0x0][0x628] ;  /* 0x00018a00ff0e7b82 */ /* 0x000e220000000a00 */
[----:B------:R-:W-:Y:S02]  /*0660*/  IMAD.MOV.U32 R6, RZ, RZ, R16 ;  /* 0x000000ffff067224 */ /* 0x000fe400078e0010 */
[----:B------:R-:W-:-:S05]  /*0670*/  IMAD.MOV.U32 R7, RZ, RZ, R17 ;  /* 0x000000ffff077224 */ /* 0x000fca00078e0011 */
[----:B------:R-:W1:Y:S08]  /*0680*/  LDC R0, c[0x0][0x630] ;  /* 0x00018c00ff007b82 */ /* 0x000e700000000800 */
[----:B------:R-:W2:Y:S01]  /*0690*/  LDC.64 R20, c[0x0][0x620] ;  /* 0x00018800ff147b82 */ /* 0x000ea20000000a00 */
[----:B0-----:R-:W-:-:S04]  /*06a0*/  ISETP.NE.U32.AND P0, PT, R14, RZ, PT ;  /* 0x000000ff0e00720c */ /* 0x001fc80003f05070 */
[----:B------:R-:W-:-:S13]  /*06b0*/  ISETP.NE.AND.EX P0, PT, R15, RZ, PT, P0 ;  /* 0x000000ff0f00720c */ /* 0x000fda0003f05300 */
[----:B-12---:R-:W-:Y:S05]  /*06c0*/  @!P0 BRA `(.L_x_5) ;  /* 0x0000000000288947 */ /* 0x006fea0003800000 */
[----:B------:R-:W0:Y:S02]  /*06d0*/  LDC R11, c[0x0][0x634] ;  /* 0x00018d00ff0b7b82 */ /* 0x000e240000000800 */
[----:B0-----:R-:W-:-:S05]  /*06e0*/  IADD3 R11, P0, R16, R11, RZ ;  /* 0x0000000b100b7210 */ /* 0x001fca0007f1e0ff */
[----:B------:R-:W-:-:S04]  /*06f0*/  IMAD.X R13, RZ, RZ, R17, P0 ;  /* 0x000000ffff0d7224 */ /* 0x000fc800000e0611 */
[----:B------:R-:W-:-:S04]  /*0700*/  IMAD.WIDE.U32 R6, R13, R14, RZ ;  /* 0x0000000e0d067225 */ /* 0x000fc800078e00ff */
[----:B------:R-:W-:-:S04]  /*0710*/  IMAD.WIDE.U32 R8, P0, R11, R15, R6 ;  /* 0x0000000f0b087225 */ /* 0x000fc80007800006 */
[----:B------:R-:W-:-:S04]  /*0720*/  IMAD.WIDE.U32 R6, R11, R14, RZ ;  /* 0x0000000e0b067225 */ /* 0x000fc800078e00ff */
[----:B------:R-:W-:Y:S01]  /*0730*/  IMAD.X R11, RZ, RZ, RZ, P0 ;  /* 0x000000ffff0b7224 */ /* 0x000fe200000e06ff */
[----:B------:R-:W-:Y:S01]  /*0740*/  IADD3 RZ, P0, R7, R8, RZ ;  /* 0x0000000807ff7210 */ /* 0x000fe20007f1e0ff */
[----:B------:R-:W-:-:S04]  /*0750*/  IMAD.MOV.U32 R10, RZ, RZ, R9 ;  /* 0x000000ffff0a7224 */ /* 0x000fc800078e0009 */
[----:B------:R-:W-:-:S08]  /*0760*/  IMAD.WIDE.U32.X R6, R13, R15, R10, P0 ;  /* 0x0000000f0d067225 */ /* 0x000fd000000e040a */
.L_x_5:
[-CC-:B------:R-:W-:Y:S01]  /*0770*/  SHF.R.U64 R23, R6, R0.reuse, R7.reuse ;  /* 0x0000000006177219 */ /* 0x180fe20000001207 */
[----:B------:R-:W0:Y:S01]  /*0780*/  LDC R10, c[0x0][0x618] ;  /* 0x00018600ff0a7b82 */ /* 0x000e220000000800 */
[----:B------:R-:W-:Y:S01]  /*0790*/  SHF.R.U32.HI R5, RZ, R0, R7 ;  /* 0x00000000ff057219 */ /* 0x000fe20000011607 */
[----:B------:R-:W-:Y:S01]  /*07a0*/  ULDC UR4, c[0x0][0x150] ;  /* 0x0000540000047ab9 */ /* 0x000fe20000000800 */
[----:B------:R-:W-:Y:S02]  /*07b0*/  IADD3 R9, P0, RZ, -R23, RZ ;  /* 0x80000017ff097210 */ /* 0x000fe40007f1e0ff */
[----:B------:R-:W-:-:S03]  /*07c0*/  I2FP.F32.U32 R0, R4 ;  /* 0x0000000400007245 */ /* 0x000fc60000201000 */
[----:B------:R-:W1:Y:S01]  /*07d0*/  LDC.64 R28, c[0x0][0x640] ;  /* 0x00019000ff1c7b82 */ /* 0x000e620000000a00 */
[----:B------:R-:W-:Y:S02]  /*07e0*/  IMAD.X R11, RZ, RZ, ~R5, P0 ;  /* 0x000000ffff0b7224 */ /* 0x000fe400000e0e05 */
[----:B------:R-:W-:Y:S01]  /*07f0*/  FMUL R0, R0, UR4 ;  /* 0x0000000400007c20 */ /* 0x000fe20008400000 */
[----:B------:R-:W-:Y:S01]  /*0800*/  IMAD.WIDE.U32 R6, R9, R20, R16 ;  /* 0x0000001409067225 */ /* 0x000fe200078e0010 */
[----:B------:R-:W-:-:S03]  /*0810*/  ULDC UR4, c[0x0][0x154] ;  /* 0x0000550000047ab9 */ /* 0x000fc60000000800 */
[----:B------:R-:W-:Y:S01]  /*0820*/  IMAD R8, R11, R20, RZ ;  /* 0x000000140b087224 */ /* 0x000fe200078e02ff */
[----:B------:R-:W2:Y:S01]  /*0830*/  LDC R5, c[0x0][0x144] ;  /* 0x00005100ff057b82 */ /* 0x000ea20000000800 */
[----:B------:R-:W3:Y:S02]  /*0840*/  F2I.U32.TRUNC.NTZ R0, R0 ;  /* 0x0000000000007305 */ /* 0x000ee4000020f000 */
[----:B------:R-:W-:-:S04]  /*0850*/  IMAD R9, R9, R21, R8 ;  /* 0x0000001509097224 */ /* 0x000fc800078e0208 */
[----:B------:R-:W-:Y:S01]  /*0860*/  IMAD.IADD R7, R7, 0x1, R9 ;  /* 0x0000000107077824 */ /* 0x000fe200078e0209 */
[----:B------:R-:W4:Y:S01]  /*0870*/  LDC R12, c[0x0][0x608] ;  /* 0x00018200ff0c7b82 */ /* 0x000f220000000800 */
[----:B------:R-:W-:-:S03]  /*0880*/  IMAD.MOV.U32 R9, RZ, RZ, -0x1 ;  /* 0xffffffffff097424 */ /* 0x000fc600078e00ff */
[-CC-:B0-----:R-:W-:Y:S02]  /*0890*/  SHF.R.U64 R20, R6, R10.reuse, R7.reuse ;  /* 0x0000000a06147219 */ /* 0x181fe40000001207 */
[----:B------:R-:W-:Y:S02]  /*08a0*/  I2FP.F32.U32 R6, R3 ;  /* 0x0000000300067245 */ /* 0x000fe40000201000 */
[----:B------:R-:W0:Y:S01]  /*08b0*/  LDC R26, c[0x0][0x658] ;  /* 0x00019600ff1a7b82 */ /* 0x000e220000000800 */
[----:B-1----:R-:W-:Y:S01]  /*08c0*/  ISETP.NE.U32.AND P0, PT, R28, RZ, PT ;  /* 0x000000ff1c00720c */ /* 0x002fe20003f05070 */
[----:B---3--:R-:W-:Y:S01]  /*08d0*/  IMAD.MOV R8, RZ, RZ, -R0 ;  /* 0x000000ffff087224 */ /* 0x008fe200078e0a00 */
[----:B------:R-:W-:Y:S01]  /*08e0*/  SHF.R.U32.HI R7, RZ, R10, R7 ;  /* 0x0000000aff077219 */ /* 0x000fe20000011607 */
[----:B------:R-:W-:Y:S01]  /*08f0*/  FMUL R6, R6, UR4 ;  /* 0x0000000406067c20 */ /* 0x000fe20008400000 */
[----:B------:R-:W-:-:S03]  /*0900*/  ISETP.NE.AND.EX P0, PT, R29, RZ, PT, P0 ;  /* 0x000000ff1d00720c */ /* 0x000fc60003f05300 */
[----:B------:R-:W1:Y:S01]  /*0910*/  LDC R14, c[0x0][0x148] ;  /* 0x00005200ff0e7b82 */ /* 0x000e620000000800 */
[----:B--2---:R-:W-:-:S07]  /*0920*/  IMAD R0, R5, R8, R4 ;  /* 0x0000000805007224 */ /* 0x004fce00078e0204 */
[----:B------:R-:W2:Y:S01]  /*0930*/  LDC R24, c[0x0][0x600] ;  /* 0x00018000ff187b82 */ /* 0x000ea20000000800 */
[-CC-:B----4-:R-:W-:Y:S02]  /*0940*/  SHF.R.U64 R30, R20, R12.reuse, R7.reuse ;  /* 0x0000000c141e7219 */ /* 0x190fe40000001207 */
[----:B------:R-:W-:Y:S01]  /*0950*/  SHF.R.U32.HI R5, RZ, R12, R7 ;  /* 0x0000000cff057219 */ /* 0x000fe20000011607 */
[----:B------:R-:W-:Y:S01]  /*0960*/  IMAD.MOV.U32 R7, RZ, RZ, 0x1 ;  /* 0x00000001ff077424 */ /* 0x000fe200078e00ff */
[----:B------:R3:W4:Y:S03]  /*0970*/  F2I.U32.TRUNC.NTZ R12, R6 ;  /* 0x00000006000c7305 */ /* 0x000726000020f000 */
[----:B------:R-:W1:Y:S01]  /*0980*/  LDC R15, c[0x0][0x648] ;  /* 0x00019200ff0f7b82 */ /* 0x000e620000000800 */
[-C--:B0-----:R-:W-:Y:S02]  /*0990*/  SHF.L.U32 R4, R9, R26.reuse, RZ ;  /* 0x0000001a09047219 */ /* 0x081fe400000006ff */
[----:B------:R-:W-:-:S02]  /*09a0*/  SHF.R.U64 R32, R30, R26, R5 ;  /* 0x0000001a1e207219 */ /* 0x000fc40000001205 */
[----:B------:R-:W-:Y:S02]  /*09b0*/  LOP3.LUT R11, RZ, R4, RZ, 0x33, !PT ;  /* 0x00000004ff0b7212 */ /* 0x000fe400078e33ff */
[-C--:B------:R-:W-:Y:S01]  /*09c0*/  SHF.R.U32.HI R5, RZ, R26.reuse, R5 ;  /* 0x0000001aff057219 */ /* 0x080fe20000011605 */
[----:B------:R-:W0:Y:S01]  /*09d0*/  LDC R21, c[0x0][0x638] ;  /* 0x00018e00ff157b82 */ /* 0x000e220000000800 */
[----:B------:R-:W-:Y:S01]  /*09e0*/  SHF.L.U32 R10, R7, R26, RZ ;  /* 0x0000001a070a7219 */ /* 0x000fe200000006ff */
[----:B------:R-:W-:-:S06]  /*09f0*/  IMAD.MOV.U32 R4, RZ, RZ, R32 ;  /* 0x000000ffff047224 */ /* 0x000fcc00078e0020 */
[----:B------:R-:W0:Y:S01]  /*0a00*/  LDC R153, c[0x0][0x610] ;  /* 0x00018400ff997b82 */ /* 0x000e220000000800 */
[----:B---34-:R-:W-:Y:S05]  /*0a10*/  @!P0 BRA `(.L_x_6) ;  /* 0x0000000000288947 */ /* 0x018fea0003800000 */
[----:B------:R-:W3:Y:S02]  /*0a20*/  LDC R9, c[0x0][0x64c] ;  /* 0x00019300ff097b82 */ /* 0x000ee40000000800 */
[----:B---3--:R-:W-:-:S05]  /*0a30*/  IADD3 R9, P0, R32, R9, RZ ;  /* 0x0000000920097210 */ /* 0x008fca0007f1e0ff */
        /* <DEDUP_REMOVED lines=8> */
.L_x_6:
[----:B-1----:R-:W-:Y:S01]  /*0ac0*/  SHF.R.U64 R4, R4, R15, R5 ;  /* 0x0000000f04047219 */ /* 0x002fe20000001205 */
[----:B--2---:R-:W-:Y:S01]  /*0ad0*/  VIADD R5, R24, 0xffffffff ;  /* 0xffffffff18057836 */ /* 0x004fe20000000000 */
[----:B------:R-:W-:Y:S01]  /*0ae0*/  LOP3.LUT R11, R30, R11, RZ, 0xc0, !PT ;  /* 0x0000000b1e0b7212 */ /* 0x000fe200078ec0ff */
[----:B------:R-:W-:Y:S02]  /*0af0*/  IMAD.MOV R12, RZ, RZ, -R12 ;  /* 0x000000ffff0c7224 */ /* 0x000fe400078e0a0c */
[----:B------:R-:W-:Y:S02]  /*0b00*/  IMAD.MOV R6, RZ, RZ, -R4 ;  /* 0x000000ffff067224 */ /* 0x000fe400078e0a04 */
[----:B------:R-:W-:Y:S01]  /*0b10*/  IMAD R11, R10, R4, R11 ;  /* 0x000000040a0b7224 */ /* 0x000fe200078e020b */
[----:B------:R-:W-:Y:S01]  /*0b20*/  LOP3.LUT R4, R20, R5, RZ, 0xc0, !PT ;  /* 0x0000000514047212 */ /* 0x000fe200078ec0ff */
[----:B------:R-:W-:Y:S02]  /*0b30*/  @P3 IMAD R0, R14, R12, R3 ;  /* 0x0000000c0e003224 */ /* 0x000fe400078e0203 */
[----:B0-----:R-:W-:-:S02]  /*0b40*/  IMAD R3, R6, R21, R32 ;  /* 0x0000001506037224 */ /* 0x001fc400078e0220 */
[----:B------:R-:W-:Y:S02]  /*0b50*/  IMAD R153, R11, R153, R0 ;  /* 0x000000990b997224 */ /* 0x000fe400078e0200 */
[----:B------:R-:W-:Y:S02]  /*0b60*/  IMAD R4, R3, R24, R4 ;  /* 0x0000001803047224 */ /* 0x000fe400078e0204 */
[----:B------:R-:W-:-:S03]  /*0b70*/  IMAD.MOV.U32 R0, RZ, RZ, 0x1 ;  /* 0x00000001ff007424 */ /* 0x000fc600078e00ff */
[----:B------:R-:W-:Y:S02]  /*0b80*/  SEL R152, R4, R153, !P3 ;  /* 0x0000009904987207 */ /* 0x000fe40005800000 */
[----:B------:R-:W-:-:S07]  /*0b90*/  SEL R153, R153, R4, !P3 ;  /* 0x0000000499997207 */ /* 0x000fce0005800000 */
.L_x_4:
[----:B------:R-:W-:-:S08]  /*0ba0*/  NOP ;  /* 0x0000000000007918 */ /* 0x000fd00000000000 */
[----:B------:R-:W0:Y:S02]  /*0bb0*/  USETMAXREG.TRY_ALLOC.CTAPOOL UP0, 0xe8 ;  /* 0x000000e8000079c8 */ /* 0x000e240008000600 */
[----:B0-----:R-:W-:-:S13]  /*0bc0*/  PLOP3.LUT P0, PT, PT, PT, UP0, 0x80, 0x0 ;  /* 0x000000000000781c */ /* 0x001fda0003f0f008 */
[----:B------:R-:W-:Y:S05]  /*0bd0*/  @!P0 BRA `(.L_x_4) ;  /* 0xfffffffc00f08947 */ /* 0x000fea000383ffff */
[----:B------:R-:W-:Y:S01]  /*0be0*/  ULDC.64 UR4, c[0x0][0x598] ;  /* 0x0001660000047ab9 */ /* 0x000fe20000000a00 */
[----:B------:R-:W-:Y:S01]  /*0bf0*/  ULDC.64 UR36, c[0x0][0x208] ;  /* 0x0000820000247ab9 */ /* 0x000fe20000000a00 */
[----:B------:R-:W-:-:S04]  /*0c00*/  ISETP.NE.U32.AND P0, PT, RZ, UR4, PT ;  /* 0x00000004ff007c0c */ /* 0x000fc8000bf05070 */
[----:B------:R-:W-:-:S13]  /*0c10*/  ISETP.NE.AND.EX P0, PT, RZ, UR5, PT, P0 ;  /* 0x00000005ff007c0c */ /* 0x000fda000bf05300 */
[----:B------:R-:W-:Y:S05]  /*0c20*/  @!P0 BRA `(.L_x_7) ;  /* 0x00000000001c8947 */ /* 0x000fea0003800000 */
[----:B------:R-:W0:Y:S02]  /*0c30*/  LDC.64 R4, c[0x0][0x598] ;  /* 0x00016600ff047b82 */ /* 0x000e240000000a00 */
[----:B0-----:R-:W2:Y:S02]  /*0c40*/  LDG.E.64 R4, desc[UR36][R4.64] ;  /* 0x0000002404047981 */ /* 0x001ea4000c1e1b00 */
[----:B--2---:R-:W-:-:S04]  /*0c50*/  ISETP.NE.U32.AND P0, PT, R4, RZ, PT ;  /* 0x000000ff0400720c */ /* 0x004fc80003f05070 */
[----:B------:R-:W-:-:S13]  /*0c60*/  ISETP.NE.AND.EX P0, PT, R5, RZ, PT, P0 ;  /* 0x000000ff0500720c */ /* 0x000fda0003f05300 */
[----:B------:R-:W-:Y:S05]  /*0c70*/  @!P0 BRA `(.L_x_7) ;  /* 0x0000000000088947 */ /* 0x000fea0003800000 */
[----:B------:R0:W5:Y:S01]  /*0c80*/  LD.E R154, desc[UR36][R4.64] ;  /* 0x00000024049a7980 */ /* 0x000162000c101900 */
[----:B------:R-:W-:Y:S05]  /*0c90*/  BRA `(.L_x_8) ;  /* 0x0000000000247947 */ /* 0x000fea0003800000 */
.L_x_7:
[----:B------:R-:W-:Y:S02]  /*0ca0*/  ULDC.64 UR4, c[0x0][0x588] ;  /* 0x0001620000047ab9 */ /* 0x000fe40000000a00 */
[----:B------:R-:W-:-:S04]  /*0cb0*/  ISETP.NE.U32.AND P0, PT, RZ, UR4, PT ;  /* 0x00000004ff007c0c */ /* 0x000fc8000bf05070 */
[----:B------:R-:W-:-:S13]  /*0cc0*/  ISETP.NE.AND.EX P0, PT, RZ, UR5, PT, P0 ;  /* 0x00000005ff007c0c */ /* 0x000fda000bf05300 */
[----:B------:R-:W-:Y:S05]  /*0cd0*/  @!P0 BRA `(.L_x_9) ;  /* 0x00000000000c8947 */ /* 0x000fea0003800000 */
[----:B------:R-:W0:Y:S02]  /*0ce0*/  LDC.64 R154, c[0x0][0x588] ;  /* 0x00016200ff9a7b82 */ /* 0x000e240000000a00 */
[----:B0-----:R1:W5:Y:S01]  /*0cf0*/  LDG.E R154, desc[UR36][R154.64] ;  /* 0x000000249a9a7981 */ /* 0x001362000c1e1900 */
[----:B------:R-:W-:Y:S05]  /*0d00*/  BRA `(.L_x_8) ;  /* 0x0000000000087947 */ /* 0x000fea0003800000 */
.L_x_9:
[----:B------:R-:W-:Y:S02]  /*0d10*/  ULDC UR4, c[0x0][0x580] ;  /* 0x0001600000047ab9 */ /* 0x000fe40000000800 */
[----:B------:R-:W-:-:S07]  /*0d20*/  IMAD.U32 R154, RZ, RZ, UR4 ;  /* 0x00000004ff9a7e24 */ /* 0x000fce000f8e00ff */
.L_x_8:
[----:B------:R-:W-:Y:S02]  /*0d30*/  ULDC.64 UR4, c[0x0][0x5a0] ;  /* 0x0001680000047ab9 */ /* 0x000fe40000000a00 */
[----:B------:R-:W-:-:S04]  /*0d40*/  ISETP.NE.U32.AND P0, PT, RZ, UR4, PT ;  /* 0x00000004ff007c0c */ /* 0x000fc8000bf05070 */
[----:B------:R-:W-:-:S13]  /*0d50*/  ISETP.NE.AND.EX P0, PT, RZ, UR5, PT, P0 ;  /* 0x00000005ff007c0c */ /* 0x000fda000bf05300 */
[----:B------:R-:W-:Y:S05]  /*0d60*/  @!P0 BRA `(.L_x_10) ;  /* 0x00000000001c8947 */ /* 0x000fea0003800000 */
[----:B0-----:R-:W0:Y:S02]  /*0d70*/  LDC.64 R4, c[0x0][0x5a0] ;  /* 0x00016800ff047b82 */ /* 0x001e240000000a00 */
[----:B0-----:R-:W2:Y:S02]  /*0d80*/  LDG.E.64 R4, desc[UR36][R4.64] ;  /* 0x0000002404047981 */ /* 0x001ea4000c1e1b00 */
[----:B--2---:R-:W-:-:S04]  /*0d90*/  ISETP.NE.U32.AND P0, PT, R4, RZ, PT ;  /* 0x000000ff0400720c */ /* 0x004fc80003f05070 */
[----:B------:R-:W-:-:S13]  /*0da0*/  ISETP.NE.AND.EX P0, PT, R5, RZ, PT, P0 ;  /* 0x000000ff0500720c */ /* 0x000fda0003f05300 */
[----:B------:R-:W-:Y:S05]  /*0db0*/  @!P0 BRA `(.L_x_10) ;  /* 0x0000000000088947 */ /* 0x000fea0003800000 */
[----:B-1----:R0:W5:Y:S01]  /*0dc0*/  LD.E R155, desc[UR36][R4.64] ;  /* 0x00000024049b7980 */ /* 0x002162000c101900 */
[----:B------:R-:W-:Y:S05]  /*0dd0*/  BRA `(.L_x_11) ;  /* 0x0000000000247947 */ /* 0x000fea0003800000 */
.L_x_10:
[----:B------:R-:W-:Y:S02]  /*0de0*/  ULDC.64 UR4, c[0x0][0x590] ;  /* 0x0001640000047ab9 */ /* 0x000fe40000000a00 */
[----:B------:R-:W-:-:S04]  /*0df0*/  ISETP.NE.U32.AND P0, PT, RZ, UR4, PT ;  /* 0x00000004ff007c0c */ /* 0x000fc8000bf05070 */
[----:B------:R-:W-:-:S13]  /*0e00*/  ISETP.NE.AND.EX P0, PT, RZ, UR5, PT, P0 ;  /* 0x00000005ff007c0c */ /* 0x000fda000bf05300 */
[----:B------:R-:W-:Y:S05]  /*0e10*/  @!P0 BRA `(.L_x_12) ;  /* 0x00000000000c8947 */ /* 0x000fea0003800000 */
[----:B0-----:R-:W1:Y:S02]  /*0e20*/  LDC.64 R4, c[0x0][0x590] ;  /* 0x00016400ff047b82 */ /* 0x001e640000000a00 */
[----:B-1----:R1:W5:Y:S01]  /*0e30*/  LDG.E R155, desc[UR36][R4.64] ;  /* 0x00000024049b7981 */ /* 0x002362000c1e1900 */
[----:B------:R-:W-:Y:S05]  /*0e40*/  BRA `(.L_x_11) ;  /* 0x0000000000087947 */ /* 0x000fea0003800000 */
.L_x_12:
[----:B------:R-:W-:Y:S02]  /*0e50*/  ULDC UR4, c[0x0][0x584] ;  /* 0x0001610000047ab9 */ /* 0x000fe40000000800 */
[----:B-1----:R-:W-:-:S07]  /*0e60*/  IMAD.U32 R155, RZ, RZ, UR4 ;  /* 0x00000004ff9b7e24 */ /* 0x002fce000f8e00ff */
.L_x_11:
[----:B------:R-:W-:-:S13]  /*0e70*/  LOP3.LUT P0, RZ, R0, 0xff, RZ, 0xc0, !PT ;  /* 0x000000ff00ff7812 */ /* 0x000fda000780c0ff */
[----:B------:R-:W-:Y:S05]  /*0e80*/  @!P0 EXIT ;  /* 0x000000000000894d */ /* 0x000fea0003800000 */
[----:B------:R-:W-:Y:S01]  /*0e90*/  ULDC UR4, c[0x0][0x28c] ;  /* 0x0000a30000047ab9 */ /* 0x000fe20000000800 */
[----:B------:R-:W-:Y:S01]  /*0ea0*/  LOP3.LUT R158, R19, 0x1, RZ, 0xfc, !PT ;  /* 0x00000001139e7812 */ /* 0x000fe200078efcff */
[----:B------:R-:W-:Y:S01]  /*0eb0*/  UIADD3 UR4, UR4, 0x1f, URZ ;  /* 0x0000001f04047890 */ /* 0x000fe2000fffe03f */
[----:B------:R-:W-:Y:S01]  /*0ec0*/  UMOV UR38, URZ ;  /* 0x0000003f00267c82 */ /* 0x000fe20008000000 */
[----:B------:R-:W-:Y:S02]  /*0ed0*/  UMOV UR39, URZ ;  /* 0x0000003f00277c82 */ /* 0x000fe40008000000 */
[----:B------:R-:W-:-:S04]  /*0ee0*/  USHF.R.S32.HI UR5, URZ, 0x1f, UR4 ;  /* 0x0000001f3f057899 */ /* 0x000fc80008011404 */
[----:B------:R-:W-:-:S04]  /*0ef0*/  ULEA.HI UR5, UR5, UR4, URZ, 0x5 ;  /* 0x0000000405057291 */ /* 0x000fc8000f8f283f */
[----:B------:R-:W-:-:S12]  /*0f00*/  USHF.R.S32.HI UR40, URZ, 0x5, UR5 ;  /* 0x000000053f287899 */ /* 0x000fd80008011405 */
.L_x_286:
[----:B------:R-:W-:Y:S01]  /*0f10*/  LOP3.LUT R0, R18, 0x80, RZ, 0xc0, !PT ;  /* 0x0000008012007812 */ /* 0x000fe200078ec0ff */
[----:B--2---:R-:W2:Y:S01]  /*0f20*/  S2UR UR7, SR_CgaCtaId ;  /* 0x00000000000779c3 */ /* 0x004ea20000008800 */
[----:B------:R-:W-:Y:S02]  /*0f30*/  UMOV UR6, 0x400 ;  /* 0x0000040000067882 */ /* 0x000fe40000000000 */
[----:B------:R-:W-:-:S06]  /*0f40*/  SHF.R.U32.HI R0, RZ, 0x7, R0 ;  /* 0x00000007ff007819 */ /* 0x000fcc0000011600 */
[----:B---3--:R-:W3:Y:S01]  /*0f50*/  SHFL.IDX PT, R0, R0, RZ, 0x1f ;  /* 0x00001fff00007589 */ /* 0x008ee200000e0000 */
[----:B--2---:R-:W-:Y:S01]  /*0f60*/  ULEA UR42, UR7, UR6, 0x18 ;  /* 0x00000006072a7291 */ /* 0x004fe2000f8ec03f */
[----:B---3--:R-:W-:-:S13]  /*0f70*/  R2UR UR4, R0 ;  /* 0x00000000000472ca */ /* 0x008fda00000e0000 */
[----:B------:R-:W-:-:S04]  /*0f80*/  ULEA.HI UR5, UR4, UR4, URZ, 0x1 ;  /* 0x0000000404057291 */ /* 0x000fc8000f8f083f */
[----:B------:R-:W-:-:S04]  /*0f90*/  ULOP3.LUT UR5, UR5, 0xffffe, URZ, 0xc0, !UPT ;  /* 0x000ffffe05057892 */ /* 0x000fc8000f8ec03f */
[----:B------:R-:W-:-:S03]  /*0fa0*/  UIADD3 UR5, UR4, -UR5, URZ ;  /* 0x8000000504057290 */ /* 0x000fc6000fffe03f */
[----:B------:R-:W-:Y:S01]  /*0fb0*/  ULDC UR4, c[0x0][0x28c] ;  /* 0x0000a30000047ab9 */ /* 0x000fe20000000800 */
[----:B------:R-:W-:Y:S01]  /*0fc0*/  ULEA UR5, UR5, UR42, 0xc ;  /* 0x0000002a05057291 */ /* 0x000fe2000f8e603f */
[----:B------:R-:W-:-:S03]  /*0fd0*/  ISETP.LT.AND P0, PT, RZ, UR4, PT ;  /* 0x00000004ff007c0c */ /* 0x000fc6000bf01270 */
[----:B------:R-:W-:-:S04]  /*0fe0*/  UIADD3 UR5, UR5, 0x100, URZ ;  /* 0x0000010005057890 */ /* 0x000fc8000fffe03f */
[----:B------:R-:W-:-:S04]  /*0ff0*/  USHF.R.U32.HI UR5, URZ, 0x4, UR5 ;  /* 0x000000043f057899 */ /* 0x000fc80008011605 */
[----:B------:R-:W-:Y:S02]  /*1000*/  ULOP3.LUT UR41, UR5, 0x3fff, URZ, 0xc0, !UPT ;  /* 0x00003fff05297892 */ /* 0x000fe4000f8ec03f */
[----:B-1----:R-:W-:Y:S10]  /*1010*/  @P0 BRA `(.L_x_13) ;  /* 0x0000000000400947 */ /* 0x002ff40003800000 */
[----:B------:R-:W-:Y:S01]  /*1020*/  MOV R0, 0x0 ;  /* 0x0000000000007802 */ /* 0x000fe20000000f00 */
[----:B------:R-:W-:Y:S01]  /*1030*/  ULDC.64 UR4, c[0x4][0x68] ;  /* 0x01001a0000047ab9 */ /* 0x000fe20000000a00 */
[----:B------:R-:W-:Y:S01]  /*1040*/  ULDC.64 UR6, c[0x4][0x8] ;  /* 0x0100020000067ab9 */ /* 0x000fe20000000a00 */
[----:B01----:R-:W-:Y:S01]  /*1050*/  IMAD.U32 R4, RZ, RZ, UR4 ;  /* 0x00000004ff047e24 */ /* 0x003fe2000f8e00ff */
[----:B------:R0:W1:Y:S01]  /*1060*/  LDC.64 R14, c[0x4][R0] ;  /* 0x01000000000e7b82 */ /* 0x0000620000000a00 */
[----:B------:R-:W-:Y:S01]  /*1070*/  IMAD.U32 R5, RZ, RZ, UR5 ;  /* 0x00000005ff057e24 */ /* 0x000fe2000f8e00ff */
[----:B------:R-:W-:Y:S01]  /*1080*/  ULDC.64 UR4, c[0x4][0x70] ;  /* 0x01001c0000047ab9 */ /* 0x000fe20000000a00 */
[----:B------:R-:W-:Y:S02]  /*1090*/  IMAD.U32 R10, RZ, RZ, UR6 ;  /* 0x00000006ff0a7e24 */ /* 0x000fe4000f8e00ff */
[----:B------:R-:W-:Y:S02]  /*10a0*/  IMAD.U32 R6, RZ, RZ, UR4 ;  /* 0x00000004ff067e24 */ /* 0x000fe4000f8e00ff */
[----:B------:R-:W-:-:S02]  /*10b0*/  IMAD.U32 R7, RZ, RZ, UR5 ;  /* 0x00000005ff077e24 */ /* 0x000fc4000f8e00ff */
[----:B------:R-:W-:Y:S02]  /*10c0*/  IMAD.U32 R11, RZ, RZ, UR7 ;  /* 0x00000007ff0b7e24 */ /* 0x000fe4000f8e00ff */
[----:B------:R-:W-:Y:S02]  /*10d0*/  IMAD.MOV.U32 R8, RZ, RZ, 0x1e1 ;  /* 0x000001e1ff087424 */ /* 0x000fe400078e00ff */
[----:B------:R-:W-:Y:S02]  /*10e0*/  IMAD.MOV.U32 R12, RZ, RZ, 0x1 ;  /* 0x00000001ff0c7424 */ /* 0x000fe400078e00ff */
[----:B0-----:R-:W-:-:S07]  /*10f0*/  IMAD.MOV.U32 R13, RZ, RZ, RZ ;  /* 0x000000ffff0d7224 */ /* 0x001fce00078e00ff */
[----:B------:R-:W-:-:S07]  /*1100*/  LEPC R20, `(.L_x_13) ;  /* 0x000000001014794e */ /* 0x000fce0000000000 */
[----:B-1---5:R-:W-:Y:S05]  /*1110*/  CALL.ABS.NOINC R14 ;  /* 0x000000000e007343 */ /* 0x022fea0003c00000 */
.L_x_13:
[----:B------:R-:W-:-:S13]  /*1120*/  ISETP.NE.AND P0, PT, R158, 0x3, PT ;  /* 0x000000039e00780c */ /* 0x000fda0003f05270 */
[----:B------:R-:W-:Y:S05]  /*1130*/  @!P0 BRA `(.L_x_14) ;  /* 0x0000000000048947 */ /* 0x000fea0003800000 */
[----:B------:R-:W-:Y:S01]  /*1140*/  BPT.TRAP 0x1 ;  /* 0x000000040000795c */ /* 0x000fe20000300000 */
.L_x_14:
[----:B------:R-:W-:Y:S02]  /*1150*/  IMAD.U32 R3, RZ, RZ, UR39 ;  /* 0x00000027ff037e24 */ /* 0x000fe4000f8e00ff */
[----:B------:R-:W-:-:S03]  /*1160*/  IMAD.U32 R0, RZ, RZ, UR38 ;  /* 0x00000026ff007e24 */ /* 0x000fc6000f8e00ff */
[----:B------:R-:W-:Y:S02]  /*1170*/  LEA R3, R3, UR42, 0x3 ;  /* 0x0000002a03037c11 */ /* 0x000fe4000f8e18ff */
[----:B------:R-:W-:-:S04]  /*1180*/  SHF.L.U32 R0, R0, 0x1f, RZ ;  /* 0x0000001f00007819 */ /* 0x000fc800000006ff */
[----:B------:R2:W3:Y:S01]  /*1190*/  SYNCS.PHASECHK.TRANS64.TRYWAIT P1, [R3+URZ], R0 ;  /* 0x00000000030075a7 */ /* 0x0004e2000802017f */
[----:B------:R-:W-:Y:S05]  /*11a0*/  @!P0 BRA `(.L_x_15) ;  /* 0x0000000000048947 */ /* 0x000fea0003800000 */
[----:B------:R-:W-:Y:S01]  /*11b0*/  BPT.TRAP 0x1 ;  /* 0x000000040000795c */ /* 0x000fe20000300000 */
.L_x_15:
[----:B---3--:R-:W-:Y:S05]  /*11c0*/  @P1 BRA `(.L_x_16) ;  /* 0x0000000000081947 */ /* 0x008fea0003800000 */
[----:B------:R-:W3:Y:S02]  /*11d0*/  SYNCS.PHASECHK.TRANS64.TRYWAIT P1, [R3+URZ], R0 ;  /* 0x00000000030075a7 */ /* 0x000ee4000802017f */
[----:B---3--:R-:W-:Y:S05]  /*11e0*/  @!P1 BRA `(.L_x_17) ;  /* 0x000000a000349947 */ /* 0x008fea0003800000 */
.L_x_16:
[----:B------:R-:W-:-:S04]  /*11f0*/  UISETP.LT.AND UP0, UPT, UR40, 0x1, UPT ;  /* 0x000000012800788c */ /* 0x000fc8000bf01270 */
[----:B------:R-:W-:-:S04]  /*1200*/  USEL UR4, UR40, 0x1, UP0 ;  /* 0x0000000128047887 */ /* 0x000fc80008000000 */
[----:B------:R-:W-:-:S06]  /*1210*/  UIADD3 UR4, UR40, -UR4, URZ ;  /* 0x8000000428047290 */ /* 0x000fcc000fffe03f */
[----:B--23--:R-:W-:Y:S01]  /*1220*/  IMAD.U32 R0, RZ, RZ, UR4 ;  /* 0x00000004ff007e24 */ /* 0x00cfe2000f8e00ff */
[----:B------:R-:W-:Y:S05]  /*1230*/  WARPSYNC.ALL ;  /* 0x0000000000007948 */ /* 0x000fea0003800000 */
[----:B------:R-:W-:Y:S01]  /*1240*/  ISETP.GE.AND P1, PT, R0, 0x1, PT ;  /* 0x000000010000780c */ /* 0x000fe20003f26270 */
[----:B------:R-:W-:Y:S01]  /*1250*/  UIADD3 UR4, UR42, 0x6100, URZ ;  /* 0x000061002a047890 */ /* 0x000fe2000fffe03f */
[----:B------:R-:W-:Y:S01]  /*1260*/  WARPGROUP.ARRIVE ;  /* 0x00000000000079c5 */ /* 0x000fe20000000000 */
[----:B------:R-:W-:Y:S02]  /*1270*/  ULOP3.LUT UR41, UR41, 0x10000, URZ, 0xfc, !UPT ;  /* 0x0001000029297892 */ /* 0x000fe4000f8efc3f */
[----:B------:R-:W-:Y:S01]  /*1280*/  USHF.R.U32.HI UR4, URZ, 0x4, UR4 ;  /* 0x000000043f047899 */ /* 0x000fe20008011604 */
[----:B------:R-:W-:Y:S01]  /*1290*/  UMOV UR5, 0x80000020 ;  /* 0x8000002000057882 */ /* 0x000fe20000000000 */
[----:B------:R-:W-:-:S02]  /*12a0*/  UMOV UR7, 0x80000020 ;  /* 0x8000002000077882 */ /* 0x000fc40000000000 */
[----:B------:R-:W-:-:S04]  /*12b0*/  ULOP3.LUT UR4, UR4, 0x3fff, URZ, 0xc0, !UPT ;  /* 0x00003fff04047892 */ /* 0x000fc8000f8ec03f */
[----:B------:R-:W-:Y:S02]  /*12c0*/  ULOP3.LUT UR10, UR4, 0x10000, URZ, 0xfc, !UPT ;  /* 0x00010000040a7892 */ /* 0x000fe4000f8efc3f */
[----:B------:R-:W-:Y:S02]  /*12d0*/  ULEA UR4, UR39, UR41, 0x9 ;  /* 0x0000002927047291 */ /* 0x000fe4000f8e483f */
[----:B------:R-:W-:-:S09]  /*12e0*/  ULEA UR6, UR39, UR10, 0xa ;  /* 0x0000000a27067291 */ /* 0x000fd2000f8e503f */
[----:B------:R-:W-:Y:S01]  /*12f0*/  HGMMA.64x256x16.F32.BF16 R24, gdesc[UR4], RZ, !UPT, gsb0 ;  /* 0x03e00000041879f0 */ /* 0x000fe2000c0018ff */
[----:B------:R-:W-:Y:S02]  /*1300*/  UIADD3 UR4, UR4, 0x2, URZ ;  /* 0x0000000204047890 */ /* 0x000fe4000fffe03f */
[----:B------:R-:W-:Y:S01]  /*1310*/  UIADD3 UR6, UR6, 0x2, URZ ;  /* 0x0000000206067890 */ /* 0x000fe2000fffe03f */
[----:B------:R-:W-:Y:S01]  /*1320*/  UMOV UR5, 0x80000020 ;  /* 0x8000002000057882 */ /* 0x000fe20000000000 */
[----:B------:R-:W-:Y:S01]  /*1330*/  UMOV UR7, 0x80000020 ;  /* 0x8000002000077882 */ /* 0x000fe20000000000 */
[----:B------:R-:W-:Y:S02]  /*1340*/  WARPGROUP.DEPBAR.LE gsb0, 0x0 ;  /* 0x00008000000079c5 */ /* 0x000fe40000010000 */
[----:B------:R-:W-:-:S15]  /*1350*/  WARPGROUP.ARRIVE ;  /* 0x00000000000079c5 */ /* 0x000fde0000000000 */
[----:B------:R-:W-:-:S05]  /*1360*/  NOP ;  /* 0x0000000000007918 */ /* 0x000fca0000000000 */
[----:B------:R-:W-:Y:S03]  /*1370*/  HGMMA.64x256x16.F32.BF16 R24, gdesc[UR4], R24, gsb0 ;  /* 0x03e00000041879f0 */ /* 0x000fe60008001818 */
[----:B------:R-:W-:Y:S02]  /*1380*/  WARPGROUP.DEPBAR.LE gsb0, 0x0 ;  /* 0x00008000000079c5 */ /* 0x000fe40000010000 */
[----:B------:R-:W-:Y:S05]  /*1390*/  @!P1 BRA `(.L_x_18) ;  /* 0x0000000000dc9947 */ /* 0x000fea0003800000 */
[----:B------:R-:W-:Y:S02]  /*13a0*/  UIADD3 UR4, UR39, 0x1, URZ ;  /* 0x0000000127047890 */ /* 0x000fe4000fffe03f */
[----:B------:R-:W-:Y:S02]  /*13b0*/  UMOV UR9, UR39 ;  /* 0x0000002700097c82 */ /* 0x000fe40008000000 */
[----:B------:R-:W-:-:S04]  /*13c0*/  UISETP.NE.AND UP0, UPT, UR4, 0x3, UPT ;  /* 0x000000030400788c */ /* 0x000fc8000bf05270 */
[----:B------:R-:W-:Y:S02]  /*13d0*/  USEL UR5, URZ, 0x1, UP0 ;  /* 0x000000013f057887 */ /* 0x000fe40008000000 */
[----:B------:R-:W-:Y:S02]  /*13e0*/  USEL UR8, UR4, URZ, UP0 ;  /* 0x0000003f04087287 */ /* 0x000fe40008000000 */
[----:B------:R-:W-:-:S06]  /*13f0*/  ULOP3.LUT UR5, UR38, UR5, URZ, 0x3c, !UPT ;  /* 0x0000000526057292 */ /* 0x000fcc000f8e3c3f */
[----:B01----:R-:W-:-:S07]  /*1400*/  IMAD.U32 R5, RZ, RZ, UR5 ;  /* 0x00000005ff057e24 */ /* 0x003fce000f8e00ff */
.L_x_25:
[----:B01----:R-:W-:Y:S05]  /*1410*/  @!P0 BRA `(.L_x_19) ;  /* 0x0000000000048947 */ /* 0x003fea0003800000 */
[----:B------:R-:W-:Y:S01]  /*1420*/  BPT.TRAP 0x1 ;  /* 0x000000040000795c */ /* 0x000fe20000300000 */
.L_x_19:
[----:B------:R-:W0:Y:S01]  /*1430*/  S2UR UR5, SR_CgaCtaId ;  /* 0x00000000000579c3 */ /* 0x000e220000008800 */
[----:B------:R-:W-:Y:S01]  /*1440*/  UMOV UR4, 0x400 ;  /* 0x0000040000047882 */ /* 0x000fe20000000000 */
[----:B------:R-:W-:Y:S01]  /*1450*/  SHF.L.U32 R3, R5, 0x1f, RZ ;  /* 0x0000001f05037819 */ /* 0x000fe200000006ff */
[----:B0-----:R-:W-:-:S04]  /*1460*/  ULEA UR11, UR5, UR4, 0x18 ;  /* 0x00000004050b7291 */ /* 0x001fc8000f8ec03f */
[----:B------:R-:W-:-:S09]  /*1470*/  ULEA UR4, UR8, UR11, 0x3 ;  /* 0x0000000b08047291 */ /* 0x000fd2000f8e183f */
[----:B------:R0:W1:Y:S01]  /*1480*/  SYNCS.PHASECHK.TRANS64.TRYWAIT P1, [UR4], R3 ;  /* 0x00000003ff0075a7 */ /* 0x0000620008020144 */
[----:B------:R-:W-:Y:S05]  /*1490*/  @!P0 BRA `(.L_x_20) ;  /* 0x0000000000048947 */ /* 0x000fea0003800000 */
[----:B------:R-:W-:Y:S01]  /*14a0*/  BPT.TRAP 0x1 ;  /* 0x000000040000795c */ /* 0x000fe20000300000 */
.L_x_20:
[----:B-1----:R-:W-:Y:S05]  /*14b0*/  @P1 BRA `(.L_x_21) ;  /* 0x0000000000081947 */ /* 0x002fea0003800000 */
[----:B------:R-:W1:Y:S02]  /*14c0*/  SYNCS.PHASECHK.TRANS64.TRYWAIT P1, [UR4], R3 ;  /* 0x00000003ff0075a7 */ /* 0x000e640008020144 */
[----:B-1----:R-:W-:Y:S05]  /*14d0*/  @!P1 BRA `(.L_x_22) ;  /* 0x0000009c008c9947 */ /* 0x002fea0003800000 */
.L_x_21:
[----:B------:R-:W-:Y:S01]  /*14e0*/  ULEA UR4, UR8, UR41, 0x9 ;  /* 0x0000002908047291 */ /* 0x000fe2000f8e483f */
[----:B------:R-:W-:Y:S01]  /*14f0*/  WARPGROUP.ARRIVE ;  /* 0x00000000000079c5 */ /* 0x000fe20000000000 */
[----:B------:R-:W-:Y:S01]  /*1500*/  ULEA UR6, UR8, UR10, 0xa ;  /* 0x0000000a08067291 */ /* 0x000fe2000f8e503f */
[----:B------:R-:W-:Y:S01]  /*1510*/  UMOV UR5, 0x80000020 ;  /* 0x8000002000057882 */ /* 0x000fe20000000000 */
[----:B------:R-:W-:-:S07]  /*1520*/  UMOV UR7, 0x80000020 ;  /* 0x8000002000077882 */ /* 0x000fce0000000000 */
[----:B------:R-:W-:Y:S01]  /*1530*/  HGMMA.64x256x16.F32.BF16 R24, gdesc[UR4], R24, gsb0 ;  /* 0x03e00000041879f0 */ /* 0x000fe20008001818 */
        /* <DEDUP_REMOVED lines=10> */
[----:B------:R-:W-:Y:S01]  /*15e0*/  BPT.TRAP 0x1 ;  /* 0x000000040000795c */ /* 0x000fe20000300000 */
.L_x_23:
[----:B------:R-:W-:Y:S01]  /*15f0*/  ULEA UR4, UR9, UR11, 0x3 ;  /* 0x0000000b09047291 */ /* 0x000fe2000f8e183f */
[----:B------:R-:W-:-:S03]  /*1600*/  ISETP.GT.U32.AND P1, PT, R19, 0x1, PT ;  /* 0x000000011300780c */ /* 0x000fc60003f24070 */
[----:B------:R-:W-:-:S04]  /*1610*/  UIADD3 UR4, UR4, 0x18, URZ ;  /* 0x0000001804047890 */ /* 0x000fc8000fffe03f */
[----:B------:R-:W-:-:S09]  /*1620*/  UPRMT UR4, URZ, 0x654, UR4 ;  /* 0x000006543f047896 */ /* 0x000fd20008000004 */
[----:B------:R-:W-:Y:S01]  /*1630*/  SYNCS.ARRIVE.TRANS64.RED.A1T0 RZ, [UR4], RZ ;  /* 0x000000ffffff79a7 */ /* 0x000fe20008100404 */
[----:B------:R-:W-:Y:S05]  /*1640*/  @P1 BRA `(.L_x_24) ;  /* 0x0000000000041947 */ /* 0x000fea0003800000 */
[----:B------:R-:W-:Y:S01]  /*1650*/  BPT.TRAP 0x1 ;  /* 0x000000040000795c */ /* 0x000fe20000300000 */
.L_x_24:
[----:B------:R-:W-:Y:S01]  /*1660*/  UIADD3 UR8, UR8, 0x1, URZ ;  /* 0x0000000108087890 */ /* 0x000fe2000fffe03f */
[C---:B------:R-:W-:Y:S01]  /*1670*/  ISETP.GT.AND P1, PT, R0.reuse, 0x1, PT ;  /* 0x000000010000780c */ /* 0x040fe20003f24270 */
[----:B------:R-:W-:Y:S01]  /*1680*/  UIADD3 UR9, UR9, 0x1, URZ ;  /* 0x0000000109097890 */ /* 0x000fe2000fffe03f */
[----:B------:R-:W-:Y:S01]  /*1690*/  VIADD R0, R0, 0xffffffff ;  /* 0xffffffff00007836 */ /* 0x000fe20000000000 */
[----:B------:R-:W-:Y:S02]  /*16a0*/  UISETP.NE.AND UP0, UPT, UR8, 0x3, UPT ;  /* 0x000000030800788c */ /* 0x000fe4000bf05270 */
[----:B------:R-:W-:Y:S02]  /*16b0*/  UISETP.NE.AND UP1, UPT, UR9, 0x3, UPT ;  /* 0x000000030900788c */ /* 0x000fe4000bf25270 */
[----:B------:R-:W-:Y:S02]  /*16c0*/  USEL UR4, URZ, 0x1, UP0 ;  /* 0x000000013f047887 */ /* 0x000fe40008000000 */
[----:B------:R-:W-:-:S02]  /*16d0*/  USEL UR8, UR8, URZ, UP0 ;  /* 0x0000003f08087287 */ /* 0x000fc40008000000 */
[----:B------:R-:W-:Y:S02]  /*16e0*/  USEL UR9, UR9, URZ, UP1 ;  /* 0x0000003f09097287 */ /* 0x000fe40008800000 */
[----:B------:R-:W-:Y:S01]  /*16f0*/  LOP3.LUT R5, R5, UR4, RZ, 0x3c, !PT ;  /* 0x0000000405057c12 */ /* 0x000fe2000f8e3cff */
[----:B------:R-:W-:Y:S09]  /*1700*/  @P1 BRA `(.L_x_25) ;  /* 0xfffffffc00401947 */ /* 0x000ff2000383ffff */
.L_x_18:
[----:B------:R-:W2:Y:S02]  /*1710*/  LDC R0, c[0x0][0x28c] ;  /* 0x0000a300ff007b82 */ /* 0x000ea40000000800 */
[----:B--2---:R-:W-:-:S13]  /*1720*/  ISETP.GE.AND P1, PT, R0, 0x1, PT ;  /* 0x000000010000780c */ /* 0x004fda0003f26270 */
[----:B------:R-:W-:Y:S05]  /*1730*/  @!P1 BRA `(.L_x_26) ;  /* 0x0000000000489947 */ /* 0x000fea0003800000 */
[----:B------:R-:W-:Y:S05]  /*1740*/  @!P0 BRA `(.L_x_27) ;  /* 0x0000000000048947 */ /* 0x000fea0003800000 */
[----:B------:R-:W-:Y:S01]  /*1750*/  BPT.TRAP 0x1 ;  /* 0x000000040000795c */ /* 0x000fe20000300000 */
.L_x_27:
[----:B------:R-:W2:Y:S01]  /*1760*/  S2UR UR7, SR_CgaCtaId ;  /* 0x00000000000779c3 */ /* 0x000ea20000008800 */
[----:B------:R-:W-:Y:S01]  /*1770*/  UISETP.LT.AND UP0, UPT, UR40, 0x1, UPT ;  /* 0x000000012800788c */ /* 0x000fe2000bf01270 */
[----:B------:R-:W-:-:S03]  /*1780*/  ISETP.GT.U32.AND P0, PT, R19, 0x1, PT ;  /* 0x000000011300780c */ /* 0x000fc60003f04070 */
[----:B------:R-:W-:-:S04]  /*1790*/  USEL UR6, UR40, 0x1, UP0 ;  /* 0x0000000128067887 */ /* 0x000fc80008000000 */
[----:B------:R-:W-:-:S04]  /*17a0*/  UIADD3 UR6, UR39, UR40, -UR6 ;  /* 0x0000002827067290 */ /* 0x000fc8000fffe806 */
[----:B------:R-:W-:-:S04]  /*17b0*/  UIMAD.WIDE.U32 UR4, UR6, -0x55555555, URZ ;  /* 0xaaaaaaab060478a5 */ /* 0x000fc8000f8e003f */
[----:B------:R-:W-:-:S03]  /*17c0*/  USHF.R.U32.HI UR4, URZ, 0x1, UR5 ;  /* 0x000000013f047899 */ /* 0x000fc60008011605 */
[----:B------:R-:W-:Y:S01]  /*17d0*/  UMOV UR5, 0x400 ;  /* 0x0000040000057882 */ /* 0x000fe20000000000 */
[----:B------:R-:W-:Y:S02]  /*17e0*/  UIMAD UR6, UR4, -0x3, UR6 ;  /* 0xfffffffd040678a4 */ /* 0x000fe4000f8e0206 */
[----:B--2---:R-:W-:-:S04]  /*17f0*/  ULEA UR5, UR7, UR5, 0x18 ;  /* 0x0000000507057291 */ /* 0x004fc8000f8ec03f */
[----:B------:R-:W-:-:S04]  /*1800*/  ULEA UR6, UR6, UR5, 0x3 ;  /* 0x0000000506067291 */ /* 0x000fc8000f8e183f */
[----:B------:R-:W-:-:S04]  /*1810*/  UIADD3 UR6, UR6, 0x18, URZ ;  /* 0x0000001806067890 */ /* 0x000fc8000fffe03f */
[----:B------:R-:W-:-:S09]  /*1820*/  UPRMT UR6, URZ, 0x654, UR6 ;  /* 0x000006543f067896 */ /* 0x000fd20008000006 */
[----:B------:R-:W-:Y:S01]  /*1830*/  SYNCS.ARRIVE.TRANS64.RED.A1T0 RZ, [UR6], RZ ;  /* 0x000000ffffff79a7 */ /* 0x000fe20008100406 */
[----:B------:R-:W-:Y:S05]  /*1840*/  @P0 BRA `(.L_x_26) ;  /* 0x0000000000040947 */ /* 0x000fea0003800000 */
[----:B------:R-:W-:Y:S01]  /*1850*/  BPT.TRAP 0x1 ;  /* 0x000000040000795c */ /* 0x000fe20000300000 */
.L_x_26:
[----:B------:R-:W2:Y:S01]  /*1860*/  LDC R7, c[0x0][0x288] ;  /* 0x0000a200ff077b82 */ /* 0x000ea20000000800 */
[----:B01----:R-:W-:Y:S01]  /*1870*/  SHF.R.U32.HI R3, RZ, 0x2, R18 ;  /* 0x00000002ff037819 */ /* 0x003fe20000011612 */
[----:B------:R-:W-:Y:S01]  /*1880*/  UIADD3 UR39, UR40, UR39, URZ ;  /* 0x0000002728277290 */ /* 0x000fe2000fffe03f */
[C---:B------:R-:W-:Y:S01]  /*1890*/  LOP3.LUT R4, R18.reuse, 0x60, RZ, 0xc0, !PT ;  /* 0x0000006012047812 */ /* 0x040fe200078ec0ff */
[----:B------:R-:W-:Y:S01]  /*18a0*/  ULDC UR7, c[0x0][0x284] ;  /* 0x0000a10000077ab9 */ /* 0x000fe20000000800 */
[----:B------:R-:W-:Y:S01]  /*18b0*/  LOP3.LUT R3, R3, 0x7, RZ, 0xc0, !PT ;  /* 0x0000000703037812 */ /* 0x000fe200078ec0ff */
[----:B------:R-:W-:Y:S01]  /*18c0*/  UISETP.GT.U32.AND UP0, UPT, UR39, 0x2, UPT ;  /* 0x000000022700788c */ /* 0x000fe2000bf04070 */
[----:B------:R-:W-:Y:S01]  /*18d0*/  SHF.R.U32.HI R10, RZ, 0x1, R4 ;  /* 0x00000001ff0a7819 */ /* 0x000fe20000011604 */
[----:B------:R-:W-:Y:S01]  /*18e0*/  IMAD.SHL.U32 R4, R18, 0x2, RZ ;  /* 0x0000000212047824 */ /* 0x000fe200078e00ff */
[----:B------:R-:W-:Y:S01]  /*18f0*/  LOP3.LUT R0, R22, 0x1, RZ, 0xc0, !PT ;  /* 0x0000000116007812 */ /* 0x000fe200078ec0ff */
[----:B------:R-:W-:Y:S01]  /*1900*/  UISETP.LT.U32.AND UP0, UPT, UR40, 0x3, UP0 ;  /* 0x000000032800788c */ /* 0x000fe20008701070 */
[----:B------:R-:W-:Y:S01]  /*1910*/  IADD3 R5, RZ, -R10, -R3 ;  /* 0x8000000aff057210 */ /* 0x000fe20007ffe803 */
[----:B------:R-:W-:Y:S01]  /*1920*/  UISETP.GE.U32.AND UP1, UPT, UR40, 0x3, UPT ;  /* 0x000000032800788c */ /* 0x000fe2000bf26070 */
[----:B------:R-:W-:Y:S01]  /*1930*/  LOP3.LUT R9, R4, 0x6, RZ, 0xc0, !PT ;  /* 0x0000000604097812 */ /* 0x000fe200078ec0ff */
[C---:B------:R-:W-:Y:S01]  /*1940*/  IMAD.SHL.U32 R6, R0.reuse, 0x40, RZ ;  /* 0x0000004000067824 */ /* 0x040fe200078e00ff */
[----:B------:R-:W-:Y:S01]  /*1950*/  SHF.R.S32.HI R21, RZ, 0x1f, R23 ;  /* 0x0000001fff157819 */ /* 0x000fe20000011417 */
[----:B------:R-:W-:Y:S01]  /*1960*/  IMAD R11, R0, -0x40, R5 ;  /* 0xffffffc0000b7824 */ /* 0x000fe200078e0205 */
[----:B------:R-:W-:Y:S01]  /*1970*/  LOP3.LUT R0, R18, 0x3, RZ, 0xc0, !PT ;  /* 0x0000000312007812 */ /* 0x000fe200078ec0ff */
[----:B------:R-:W-:Y:S01]  /*1980*/  ULDC.64 UR8, c[0x0][0x5d0] ;  /* 0x0001740000087ab9 */ /* 0x000fe20000000a00 */
[----:B------:R-:W-:Y:S01]  /*1990*/  PRMT R8, R9, 0x6540, R152 ;  /* 0x0000654009087816 */ /* 0x000fe20000000098 */
[----:B------:R-:W-:Y:S01]  /*19a0*/  IMAD.SHL.U32 R152, R152, 0x100, RZ ;  /* 0x0000010098987824 */ /* 0x000fe200078e00ff */
[----:B------:R-:W-:Y:S01]  /*19b0*/  UIMAD.WIDE.U32 UR4, UR39, -0x55555555, URZ ;  /* 0xaaaaaaab270478a5 */ /* 0x000fe2000f8e003f */
[----:B------:R-:W-:Y:S01]  /*19c0*/  IMAD R4, R21, UR8, RZ ;  /* 0x0000000815047c24 */ /* 0x000fe2000f8e02ff */
[----:B------:R-:W-:Y:S01]  /*19d0*/  USEL UR6, URZ, 0x1, !UP0 ;  /* 0x000000013f067887 */ /* 0x000fe2000c000000 */
[----:B--2---:R-:W-:Y:S01]  /*19e0*/  IMAD R13, R0, -0x2, R7 ;  /* 0xfffffffe000d7824 */ /* 0x004fe200078e0207 */
[----:B------:R-:W-:Y:S01]  /*19f0*/  ISETP.GE.AND P0, PT, R152, R7, PT ;  /* 0x000000079800720c */ /* 0x000fe20003f06270 */
[C---:B------:R-:W-:Y:S01]  /*1a00*/  IMAD.SHL.U32 R0, R153.reuse, 0x80, RZ ;  /* 0x0000008099007824 */ /* 0x040fe200078e00ff */
[----:B------:R-:W-:Y:S01]  /*1a10*/  SHF.R.S32.HI R9, RZ, 0x1f, R8 ;  /* 0x0000001fff097819 */ /* 0x000fe20000011408 */
[----:B------:R-:W-:Y:S01]  /*1a20*/  USHF.R.U32.HI UR4, URZ, 0x1, UR5 ;  /* 0x000000013f047899 */ /* 0x000fe20008011605 */
[----:B------:R-:W-:Y:S01]  /*1a30*/  LOP3.LUT R3, R6, 0x40, R3, 0xe2, !PT ;  /* 0x0000004006037812 */ /* 0x000fe200078ee203 */
[----:B------:R-:W-:Y:S01]  /*1a40*/  ULOP3.LUT UR38, UR38, UR6, URZ, 0x3c, !UPT ;  /* 0x0000000626267292 */ /* 0x000fe2000f8e3c3f */
[C---:B------:R-:W-:Y:S01]  /*1a50*/  ISETP.GE.OR P0, PT, R0.reuse, UR7, P0 ;  /* 0x0000000700007c0c */ /* 0x040fe20008706670 */
[----:B------:R-:W-:Y:S01]  /*1a60*/  IMAD.WIDE R6, R153, 0x80, RZ ;  /* 0x0000008099067825 */ /* 0x000fe200078e02ff */
[----:B------:R-:W-:Y:S01]  /*1a70*/  UIMAD UR39, UR4, -0x3, UR39 ;  /* 0xfffffffd042778a4 */ /* 0x000fe2000f8e0227 */
[----:B------:R-:W-:Y:S01]  /*1a80*/  IADD3 R0, -R0, UR7, R11 ;  /* 0x0000000700007c10 */ /* 0x000fe2000fffe10b */
[----:B------:R-:W-:Y:S01]  /*1a90*/  @UP1 ULOP3.LUT UR38, UR38, 0x1, UR4, 0x78, !UPT ;  /* 0x0000000126261892 */ /* 0x000fe2000f8e7804 */
[C---:B------:R-:W-:Y:S01]  /*1aa0*/  IMAD R15, R23.reuse, UR9, R4 ;  /* 0x00000009170f7c24 */ /* 0x040fe2000f8e0204 */
[----:B------:R-:W-:Y:S01]  /*1ab0*/  LOP3.LUT R167, R6, R3, R10, 0xfe, !PT ;  /* 0x0000000306a77212 */ /* 0x000fe200078efe0a */
[----:B------:R-:W-:-:S04]  /*1ac0*/  IMAD.WIDE.U32 R4, R23, UR8, R8 ;  /* 0x0000000817047c25 */ /* 0x000fc8000f8e0008 */
[----:B------:R-:W-:Y:S02]  /*1ad0*/  IMAD.IADD R5, R5, 0x1, R15 ;  /* 0x0000000105057824 */ /* 0x000fe400078e020f */
[----:B------:R-:W-:Y:S02]  /*1ae0*/  IMAD.IADD R3, R13, 0x1, -R152 ;  /* 0x000000010d037824 */ /* 0x000fe400078e0a98 */
[----:B------:R-:W-:Y:S01]  /*1af0*/  IMAD.MOV.U32 R153, RZ, RZ, -0x1 ;  /* 0xffffffffff997424 */ /* 0x000fe200078e00ff */
[----:B------:R-:W-:Y:S06]  /*1b00*/  @P0 BRA `(.L_x_28) ;  /* 0x0000007800dc0947 */ /* 0x000fec0003800000 */
[----:B------:R-:W0:Y:S01]  /*1b10*/  LDC.64 R10, c[0x0][0x5c8] ;  /* 0x00017200ff0a7b82 */ /* 0x000e220000000a00 */
[----:B-----5:R-:W-:Y:S01]  /*1b20*/  FSETP.NEU.AND P0, PT, R155, RZ, PT ;  /* 0x000000ff9b00720b */ /* 0x020fe20003f0d000 */
[----:B------:R-:W-:Y:S01]  /*1b30*/  BSSY B0, `(.L_x_28) ;  /* 0x00007b4000007945 */ /* 0x000fe20003800000 */
[----:B------:R-:W-:-:S04]  /*1b40*/  ISETP.GT.AND P2, PT, R3, RZ, PT ;  /* 0x000000ff0300720c */ /* 0x000fc80003f44270 */
[----:B------:R-:W-:Y:S01]  /*1b50*/  ISETP.GT.AND P1, PT, R0, RZ, P2 ;  /* 0x000000ff0000720c */ /* 0x000fe20001724270 */
[-C--:B0-----:R-:W-:Y:S02]  /*1b60*/  IMAD R12, R7, R10.reuse, RZ ;  /* 0x0000000a070c7224 */ /* 0x081fe400078e02ff */
[----:B------:R-:W-:-:S04]  /*1b70*/  IMAD.WIDE.U32 R160, R167, R10, R4 ;  /* 0x0000000aa7a07225 */ /* 0x000fc800078e0004 */
[----:B------:R-:W-:-:S04]  /*1b80*/  IMAD R5, R167, R11, R12 ;  /* 0x0000000ba7057224 */ /* 0x000fc800078e020c */
[----:B------:R-:W-:Y:S01]  /*1b90*/  IMAD.IADD R169, R161, 0x1, R5 ;  /* 0x00000001a1a97824 */ /* 0x000fe200078e0205 */
[----:B------:R-:W-:Y:S06]  /*1ba0*/  @!P0 BRA `(.L_x_29) ;  /* 0x0000005400988947 */ /* 0x000fec0003800000 */
[----:B------:R-:W0:Y:S01]  /*1bb0*/  LDC.64 R14, c[0x0][0x5b8] ;  /* 0x00016e00ff0e7b82 */ /* 0x000e220000000a00 */
[----:B------:R-:W-:-:S07]  /*1bc0*/  ULDC.64 UR4, c[0x0][0x5c0] ;  /* 0x0001700000047ab9 */ /* 0x000fce0000000a00 */
[----:B------:R-:W1:Y:S08]  /*1bd0*/  LDC.64 R164, c[0x0][0x5b0] ;  /* 0x00016c00ffa47b82 */ /* 0x000e700000000a00 */
[----:B------:R-:W2:Y:S01]  /*1be0*/  LDC.64 R12, c[0x0][0x5a8] ;  /* 0x00016a00ff0c7b82 */ /* 0x000ea20000000a00 */
[-C--:B0-----:R-:W-:Y:S02]  /*1bf0*/  IMAD R4, R21, R14.reuse, RZ ;  /* 0x0000000e15047224 */ /* 0x081fe400078e02ff */
[----:B------:R-:W-:-:S04]  /*1c00*/  IMAD.WIDE.U32 R162, R23, R14, R8 ;  /* 0x0000000e17a27225 */ /* 0x000fc800078e0008 */
[----:B------:R-:W-:Y:S02]  /*1c10*/  IMAD R159, R23, R15, R4 ;  /* 0x0000000f179f7224 */ /* 0x000fe400078e0204 */
[-C--:B-1----:R-:W-:Y:S02]  /*1c20*/  IMAD R6, R7, R164.reuse, RZ ;  /* 0x000000a407067224 */ /* 0x082fe400078e02ff */
[----:B------:R-:W-:Y:S02]  /*1c30*/  IMAD.IADD R21, R163, 0x1, R159 ;  /* 0x00000001a3157824 */ /* 0x000fe400078e029f */
[----:B------:R-:W-:Y:S02]  /*1c40*/  IMAD.MOV.U32 R20, RZ, RZ, R162 ;  /* 0x000000ffff147224 */ /* 0x000fe400078e00a2 */
[C---:B------:R-:W-:Y:S02]  /*1c50*/  IMAD R161, R167.reuse, R165, R6 ;  /* 0x000000a5a7a17224 */ /* 0x040fe400078e0206 */
[----:B------:R-:W-:-:S04]  /*1c60*/  IMAD.WIDE.U32 R4, R167, R164, R20 ;  /* 0x000000a4a7047225 */ /* 0x000fc800078e0014 */
[----:B------:R-:W-:Y:S01]  /*1c70*/  IMAD.IADD R5, R5, 0x1, R161 ;  /* 0x0000000105057824 */ /* 0x000fe200078e02a1 */
[----:B--2---:R-:W-:-:S04]  /*1c80*/  LEA R6, P0, R4, R12, 0x1 ;  /* 0x0000000c04067211 */ /* 0x004fc800078008ff */
[----:B------:R-:W-:-:S05]  /*1c90*/  LEA.HI.X R7, R4, R13, R5, 0x1, P0 ;  /* 0x0000000d04077211 */ /* 0x000fca00000f0c05 */
[----:B------:R0:W2:Y:S01]  /*1ca0*/  @P1 LDG.E.LTC128B.U16 R15, desc[UR36][R6.64] ;  /* 0x00000024060f1981 */ /* 0x0000a2000c1e1520 */
[----:B------:R-:W-:Y:S01]  /*1cb0*/  IMAD.WIDE.U32 R156, R167, R164, R8 ;  /* 0x000000a4a79c7225 */ /* 0x000fe200078e0008 */
[----:B------:R-:W-:Y:S03]  /*1cc0*/  BSSY B1, `(.L_x_30) ;  /* 0x0000013000017945 */ /* 0x000fe60003800000 */
[----:B------:R-:W-:Y:S02]  /*1cd0*/  IMAD.IADD R157, R161, 0x1, R157 ;  /* 0x00000001a19d7824 */ /* 0x000fe400078e029d */
[----:B------:R-:W-:-:S04]  /*1ce0*/  IMAD.WIDE.U32 R156, R23, R14, R156 ;  /* 0x0000000e179c7225 */ /* 0x000fc800078e009c */
[----:B0-----:R-:W-:Y:S01]  /*1cf0*/  IMAD.IADD R7, R159, 0x1, R157 ;  /* 0x000000019f077824 */ /* 0x001fe200078e029d */
[----:B------:R-:W-:Y:S02]  /*1d00*/  LEA R6, P4, R156, R12, 0x1 ;  /* 0x0000000c9c067211 */ /* 0x000fe400078808ff */
[----:B------:R-:W-:Y:S02]  /*1d10*/  SHF.L.U64.HI R157, R164, 0x3, R165 ;  /* 0x00000003a49d7819 */ /* 0x000fe400000102a5 */
[----:B------:R-:W-:Y:S01]  /*1d20*/  LEA.HI.X R7, R156, R13, R7, 0x1, P4 ;  /* 0x0000000d9c077211 */ /* 0x000fe200020f0c07 */
[----:B------:R-:W-:Y:S02]  /*1d30*/  IMAD.SHL.U32 R156, R164, 0x8, RZ ;  /* 0x00000008a49c7824 */ /* 0x000fe400078e00ff */
[----:B--2---:R-:W-:-:S04]  /*1d40*/  IMAD.U32 R4, R15, 0x10000, RZ ;  /* 0x000100000f047824 */ /* 0x004fc800078e00ff */
[----:B------:R-:W-:Y:S01]  /*1d50*/  FMUL R5, R4, R155 ;  /* 0x0000009b04057220 */ /* 0x000fe20000400000 */
[----:B------:R-:W-:-:S03]  /*1d60*/  LEA R4, P0, R160, UR4, 0x1 ;  /* 0x00000004a0047c11 */ /* 0x000fc6000f8008ff */
[----:B------:R-:W-:Y:S01]  /*1d70*/  FFMA R24, R24, R154, R5 ;  /* 0x0000009a18187223 */ /* 0x000fe20000000005 */
[----:B------:R-:W-:Y:S02]  /*1d80*/  LEA.HI.X R5, R160, UR5, R169, 0x1, P0 ;  /* 0x00000005a0057c11 */ /* 0x000fe400080f0ca9 */
[----:B------:R-:W-:Y:S02]  /*1d90*/  ISETP.GT.AND P0, PT, R3, 0x1, PT ;  /* 0x000000010300780c */ /* 0x000fe40003f04270 */
[----:B------:R-:W-:Y:S02]  /*1da0*/  F2FP.BF16.F32.PACK_AB R24, RZ, R24 ;  /* 0x00000018ff18723e */ /* 0x000fe400000010ff */
[----:B------:R-:W-:-:S03]  /*1db0*/  ISETP.GT.AND P3, PT, R0, RZ, P0 ;  /* 0x000000ff0000720c */ /* 0x000fc60000764270 */
[----:B------:R0:W-:Y:S10]  /*1dc0*/  @P1 STG.E.U16 desc[UR36][R4.64], R24 ;  /* 0x0000001804001986 */ /* 0x0001f4000c101524 */
[----:B------:R-:W-:Y:S05]  /*1dd0*/  @!P3 BRA `(.L_x_31) ;  /* 0x000000000004b947 */ /* 0x000fea0003800000 */
[----:B------:R1:W5:Y:S02]  /*1de0*/  LDG.E.LTC128B.U16 R15, desc[UR36][R6.64+0x2] ;  /* 0x00000224060f7981 */ /* 0x000364000c1e1520 */
.L_x_31:
[----:B------:R-:W-:Y:S05]  /*1df0*/  BSYNC B1 ;  /* 0x0000000000017941 */ /* 0x000fea0003800000 */
.L_x_30:
[----:B-----5:R-:W-:Y:S01]  /*1e00*/  IMAD.U32 R20, R15, 0x10000, RZ ;  /* 0x000100000f147824 */ /* 0x020fe200078e00ff */
[----:B------:R-:W-:Y:S01]  /*1e10*/  ISETP.GT.AND P2, PT, R0, 0x8, P2 ;  /* 0x000000080000780c */ /* 0x000fe20001744270 */
[----:B------:R-:W-:Y:S01]  /*1e20*/  IMAD.WIDE.U32 R156, R167, R164, R156 ;  /* 0x000000a4a79c7225 */ /* 0x000fe200078e009c */
[----:B------:R-:W-:-:S03]  /*1e30*/  PRMT R152, R15, 0x7610, R152 ;  /* 0x000076100f987816 */ /* 0x000fc60000000098 */
[----:B------:R-:W-:Y:S01]  /*1e40*/  FMUL R20, R20, R155 ;  /* 0x0000009b14147220 */ /* 0x000fe20000400000 */
[----:B------:R-:W-:Y:S01]  /*1e50*/  IMAD.IADD R161, R161, 0x1, R157 ;  /* 0x00000001a1a17824 */ /* 0x000fe200078e029d */
[----:B------:R-:W-:Y:S02]  /*1e60*/  IADD3 R162, P1, R162, R156, RZ ;  /* 0x0000009ca2a27210 */ /* 0x000fe40007f3e0ff */
[----:B------:R-:W-:-:S03]  /*1e70*/  FFMA R25, R25, R154, R20 ;  /* 0x0000009a19197223 */ /* 0x000fc60000000014 */
[----:B------:R-:W-:Y:S02]  /*1e80*/  IMAD.X R21, R161, 0x1, R21, P1 ;  /* 0x00000001a1157824 */ /* 0x000fe400008e0615 */
[----:B------:R-:W-:Y:S02]  /*1e90*/  F2FP.BF16.F32.PACK_AB R25, RZ, R25 ;  /* 0x00000019ff19723e */ /* 0x000fe400000010ff */
[C---:B------:R-:W-:Y:S02]  /*1ea0*/  LEA R20, P1, R162.reuse, R12, 0x1 ;  /* 0x0000000ca2147211 */ /* 0x040fe400078208ff */
[----:B------:R-:W-:Y:S02]  /*1eb0*/  PRMT R157, R25, 0x7610, R157 ;  /* 0x00007610199d7816 */ /* 0x000fe4000000009d */
[----:B------:R-:W-:-:S03]  /*1ec0*/  LEA.HI.X R21, R162, R13, R21, 0x1, P1 ;  /* 0x0000000da2157211 */ /* 0x000fc600008f0c15 */
[----:B------:R2:W-:Y:S04]  /*1ed0*/  @P3 STG.E.U16 desc[UR36][R4.64+0x2], R157 ;  /* 0x0000029d04003986 */ /* 0x0005e8000c101524 */
[----:B------:R-:W0:Y:S01]  /*1ee0*/  @P2 LDG.E.LTC128B.U16 R152, desc[UR36][R20.64] ;  /* 0x0000002414982981 */ /* 0x000e22000c1e1520 */
[----:B------:R-:W-:Y:S01]  /*1ef0*/  IADD3 R8, P1, R8, R156, RZ ;  /* 0x0000009c08087210 */ /* 0x000fe20007f3e0ff */
[----:B------:R-:W-:Y:S01]  /*1f00*/  BSSY B1, `(.L_x_32) ;  /* 0x0000011000017945 */ /* 0x000fe20003800000 */
[----:B------:R-:W-:Y:S02]  /*1f10*/  SHF.L.U64.HI R11, R10, 0x4, R11 ;  /* 0x000000040a0b7819 */ /* 0x000fe4000001020b */
[----:B------:R-:W-:Y:S01]  /*1f20*/  ISETP.GT.AND P0, PT, R0, 0x8, P0 ;  /* 0x000000080000780c */ /* 0x000fe20000704270 */
[----:B------:R-:W-:Y:S01]  /*1f30*/  IMAD.X R9, R9, 0x1, R161, P1 ;  /* 0x0000000109097824 */ /* 0x000fe200008e06a1 */
[----:B------:R-:W-:Y:S01]  /*1f40*/  LEA R10, P1, R10, R4, 0x4 ;  /* 0x000000040a0a7211 */ /* 0x000fe200078220ff */
[----:B------:R-:W-:-:S04]  /*1f50*/  IMAD.WIDE.U32 R14, R23, R14, R8 ;  /* 0x0000000e170e7225 */ /* 0x000fc800078e0008 */
[----:B------:R-:W-:Y:S01]  /*1f60*/  IMAD.X R11, R11, 0x1, R5, P1 ;  /* 0x000000010b0b7824 */ /* 0x000fe200008e0605 */
[----:B------:R-:W-:Y:S01]  /*1f70*/  LEA R8, P3, R14, R12, 0x1 ;  /* 0x0000000c0e087211 */ /* 0x000fe200078608ff */
[----:B------:R-:W-:-:S05]  /*1f80*/  IMAD.IADD R9, R159, 0x1, R15 ;  /* 0x000000019f097824 */ /* 0x000fca00078e020f */
[----:B------:R-:W-:Y:S01]  /*1f90*/  LEA.HI.X R9, R14, R13, R9, 0x1, P3 ;  /* 0x0000000d0e097211 */ /* 0x000fe200018f0c09 */
[----:B0-----:R-:W-:-:S04]  /*1fa0*/  IMAD.U32 R24, R152, 0x10000, RZ ;  /* 0x0001000098187824 */ /* 0x001fc800078e00ff */
[----:B------:R-:W-:-:S04]  /*1fb0*/  FMUL R25, R24, R155 ;  /* 0x0000009b18197220 */ /* 0x000fc80000400000 */
[----:B------:R-:W-:-:S05]  /*1fc0*/  FFMA R25, R26, R154, R25 ;  /* 0x0000009a1a197223 */ /* 0x000fca0000000019 */
[----:B------:R-:W-:-:S05]  /*1fd0*/  F2FP.BF16.F32.PACK_AB R25, RZ, R25 ;  /* 0x00000019ff19723e */ /* 0x000fca00000010ff */
[----:B------:R2:W-:Y:S01]  /*1fe0*/  @P2 STG.E.U16 desc[UR36][R10.64], R25 ;  /* 0x000000190a002986 */ /* 0x0005e2000c101524 */
[----:B------:R-:W-:Y:S05]  /*1ff0*/  @!P0 BRA `(.L_x_33) ;  /* 0x0000000000048947 */ /* 0x000fea0003800000 */
[----:B------:R0:W5:Y:S02]  /*2000*/  LDG.E.LTC128B.U16 R152, desc[UR36][R8.64+0x2] ;  /* 0x0000022408987981 */ /* 0x000164000c1e1520 */
.L_x_33:
[----:B------:R-:W-:Y:S05]  /*2010*/  BSYNC B1 ;  /* 0x0000000000017941 */ /* 0x000fea0003800000 */
.L_x_32:
[----:B-----5:R-:W-:Y:S01]  /*2020*/  IMAD.U32 R12, R152, 0x10000, RZ ;  /* 0x00010000980c7824 */ /* 0x020fe200078e00ff */
[----:B------:R-:W-:Y:S01]  /*2030*/  ISETP.GT.AND P1, PT, R3, 0x8, PT ;  /* 0x000000080300780c */ /* 0x000fe20003f24270 */
[----:B------:R-:W-:Y:S02]  /*2040*/  BSSY B1, `(.L_x_34) ;  /* 0x0000008000017945 */ /* 0x000fe40003800000 */
[----:B------:R-:W-:Y:S01]  /*2050*/  FMUL R12, R12, R155 ;  /* 0x0000009b0c0c7220 */ /* 0x000fe20000400000 */
[----:B------:R-:W-:-:S03]  /*2060*/  ISETP.GT.AND P2, PT, R0, RZ, P1 ;  /* 0x000000ff0000720c */ /* 0x000fc60000f44270 */
[----:B------:R-:W-:-:S05]  /*2070*/  FFMA R12, R27, R154, R12 ;  /* 0x0000009a1b0c7223 */ /* 0x000fca000000000c */
[----:B------:R-:W-:-:S05]  /*2080*/  F2FP.BF16.F32.PACK_AB R12, RZ, R12 ;  /* 0x0000000cff0c723e */ /* 0x000fca00000010ff */
[----:B------:R3:W-:Y:S01]  /*2090*/  @P0 STG.E.U16 desc[UR36][R10.64+0x2], R12 ;  /* 0x0000020c0a000986 */ /* 0x0007e2000c101524 */
[----:B------:R-:W-:Y:S05]  /*20a0*/  @!P2 BRA `(.L_x_35) ;  /* 0x000000000004a947 */ /* 0x000fea0003800000 */
[----:B------:R4:W5:Y:S02]  /*20b0*/  LDG.E.LTC128B.U16 R152, desc[UR36][R6.64+0x10] ;  /* 0x0000102406987981 */ /* 0x000964000c1e1520 */
.L_x_35:
[----:B------:R-:W-:Y:S05]  /*20c0*/  BSYNC B1 ;  /* 0x0000000000017941 */ /* 0x000fea0003800000 */
.L_x_34:
[----:B---3-5:R-:W-:Y:S01]  /*20d0*/  IMAD.U32 R12, R152, 0x10000, RZ ;  /* 0x00010000980c7824 */ /* 0x028fe200078e00ff */
        /* <DEDUP_REMOVED lines=9> */
.L_x_37:
[----:B------:R-:W-:Y:S05]  /*2170*/  BSYNC B1 ;  /* 0x0000000000017941 */ /* 0x000fea0003800000 */
.L_x_36:
[----:B-----5:R-:W-:Y:S01]  /*2180*/  IMAD.U32 R12, R152, 0x10000, RZ ;  /* 0x00010000980c7824 */ /* 0x020fe200078e00ff */
[----:B------:R-:W-:Y:S01]  /*2190*/  ISETP.GT.AND P1, PT, R0, 0x8, P1 ;  /* 0x000000080000780c */ /* 0x000fe20000f24270 */
[----:B------:R-:W-:Y:S02]  /*21a0*/  BSSY B1, `(.L_x_38) ;  /* 0x0000007000017945 */ /* 0x000fe40003800000 */
[----:B------:R-:W-:-:S04]  /*21b0*/  FMUL R12, R12, R155 ;  /* 0x0000009b0c0c7220 */ /* 0x000fc80000400000 */
[----:B------:R-:W-:-:S05]  /*21c0*/  FFMA R12, R29, R154, R12 ;  /* 0x0000009a1d0c7223 */ /* 0x000fca000000000c */
[----:B------:R-:W-:-:S05]  /*21d0*/  F2FP.BF16.F32.PACK_AB R12, RZ, R12 ;  /* 0x0000000cff0c723e */ /* 0x000fca00000010ff */
[----:B------:R0:W-:Y:S01]  /*21e0*/  @P3 STG.E.U16 desc[UR36][R4.64+0x12], R12 ;  /* 0x0000120c04003986 */ /* 0x0001e2000c101524 */
[----:B------:R-:W-:Y:S05]  /*21f0*/  @!P1 BRA `(.L_x_39) ;  /* 0x0000000000049947 */ /* 0x000fea0003800000 */
[----:B------:R0:W5:Y:S02]  /*2200*/  LDG.E.LTC128B.U16 R152, desc[UR36][R8.64+0x10] ;  /* 0x0000102408987981 */ /* 0x000164000c1e1520 */
.L_x_39:
[----:B------:R-:W-:Y:S05]  /*2210*/  BSYNC B1 ;  /* 0x0000000000017941 */ /* 0x000fea0003800000 */
.L_x_38:
[----:B0----5:R-:W-:Y:S01]  /*2220*/  IMAD.U32 R12, R152, 0x10000, RZ ;  /* 0x00010000980c7824 */ /* 0x021fe200078e00ff */
[----:B------:R-:W-:Y:S01]  /*2230*/  ISETP.GT.AND P0, PT, R0, 0x8, P0 ;  /* 0x000000080000780c */ /* 0x000fe20000704270 */
[----:B------:R-:W-:Y:S02]  /*2240*/  BSSY B1, `(.L_x_40) ;  /* 0x0000007000017945 */ /* 0x000fe40003800000 */
[----:B---3--:R-:W-:-:S04]  /*2250*/  FMUL R13, R12, R155 ;  /* 0x0000009b0c0d7220 */ /* 0x008fc80000400000 */
[----:B------:R-:W-:-:S05]  /*2260*/  FFMA R13, R30, R154, R13 ;  /* 0x0000009a1e0d7223 */ /* 0x000fca000000000d */
[----:B------:R-:W-:-:S05]  /*2270*/  F2FP.BF16.F32.PACK_AB R13, RZ, R13 ;  /* 0x0000000dff0d723e */ /* 0x000fca00000010ff */
[----:B------:R0:W-:Y:S01]  /*2280*/  @P1 STG.E.U16 desc[UR36][R10.64+0x10], R13 ;  /* 0x0000100d0a001986 */ /* 0x0001e2000c101524 */
[----:B------:R-:W-:Y:S05]  /*2290*/  @!P0 BRA `(.L_x_41) ;  /* 0x0000000000048947 */ /* 0x000fea0003800000 */
[----:B------:R3:W5:Y:S02]  /*22a0*/  LDG.E.LTC128B.U16 R152, desc[UR36][R8.64+0x12] ;  /* 0x0000122408987981 */ /* 0x000764000c1e1520 */
.L_x_41:
[----:B------:R-:W-:Y:S05]  /*22b0*/  BSYNC B1 ;  /* 0x0000000000017941 */ /* 0x000fea0003800000 */
.L_x_40:
        /* <DEDUP_REMOVED lines=10> */
.L_x_43:
[----:B------:R-:W-:Y:S05]  /*2360*/  BSYNC B1 ;  /* 0x0000000000017941 */ /* 0x000fea0003800000 */
.L_x_42:
[----:B0----5:R-:W-:Y:S01]  /*2370*/  IMAD.U32 R12, R152, 0x10000, RZ ;  /* 0x00010000980c7824 */ /* 0x021fe200078e00ff */
        /* <DEDUP_REMOVED lines=9> */
.L_x_45:
[----:B------:R-:W-:Y:S05]  /*2410*/  BSYNC B1 ;  /* 0x0000000000017941 */ /* 0x000fea0003800000 */
.L_x_44:
        /* <DEDUP_REMOVED lines=9> */
.L_x_47:
[----:B------:R-:W-:Y:S05]  /*24b0*/  BSYNC B1 ;  /* 0x0000000000017941 */ /* 0x000fea0003800000 */
.L_x_46:
[----:B0----5:R-:W-:Y:S01]  /*24c0*/  IMAD.U32 R12, R152, 0x10000, RZ ;  /* 0x00010000980c7824 */ /* 0x021fe200078e00ff */
        /* <DEDUP_REMOVED lines=8> */
.L_x_49:
[----:B------:R-:W-:Y:S05]  /*2550*/  BSYNC B1 ;  /* 0x0000000000017941 */ /* 0x000fea0003800000 */
.L_x_48:
        /* <DEDUP_REMOVED lines=10> */
.L_x_51:
[----:B------:R-:W-:Y:S05]  /*2600*/  BSYNC B1 ;  /* 0x0000000000017941 */ /* 0x000fea0003800000 */
.L_x_50:
        /* <DEDUP_REMOVED lines=10> */
.L_x_53:
[----:B------:R-:W-:Y:S05]  /*26b0*/  BSYNC B1 ;  /* 0x0000000000017941 */ /* 0x000fea0003800000 */
.L_x_52:
        /* <DEDUP_REMOVED lines=9> */
.L_x_55:
[----:B------:R-:W-:Y:S05]  /*2750*/  BSYNC B1 ;  /* 0x0000000000017941 */ /* 0x000fea0003800000 */
.L_x_54:
        /* <DEDUP_REMOVED lines=9> */
.L_x_57:
[----:B------:R-:W-:Y:S05]  /*27f0*/  BSYNC B1 ;  /* 0x0000000000017941 */ /* 0x000fea0003800000 */
.L_x_56:
        /* <DEDUP_REMOVED lines=10> */
.L_x_59:
[----:B------:R-:W-:Y:S05]  /*28a0*/  BSYNC B1 ;  /* 0x0000000000017941 */ /* 0x000fea0003800000 */
.L_x_58:
        /* <DEDUP_REMOVED lines=10> */
.L_x_61:
[----:B------:R-:W-:Y:S05]  /*2950*/  BSYNC B1 ;  /* 0x0000000000017941 */ /* 0x000fea0003800000 */
.L_x_60:
        /* <DEDUP_REMOVED lines=9> */
.L_x_63:
[----:B------:R-:W-:Y:S05]  /*29f0*/  BSYNC B1 ;  /* 0x0000000000017941 */ /* 0x000fea0003800000 */
.L_x_62:
        /* <DEDUP_REMOVED lines=9> */
.L_x_65:
[----:B------:R-:W-:Y:S05]  /*2a90*/  BSYNC B1 ;  /* 0x0000000000017941 */ /* 0x000fea0003800000 */
.L_x_64:
        /* <DEDUP_REMOVED lines=10> */
.L_x_67:
[----:B------:R-:W-:Y:S05]  /*2b40*/  BSYNC B1 ;  /* 0x0000000000017941 */ /* 0x000fea0003800000 */
.L_x_66:
        /* <DEDUP_REMOVED lines=10> */
.L_x_69:
[----:B------:R-:W-:Y:S05]  /*2bf0*/  BSYNC B1 ;  /* 0x0000000000017941 */ /* 0x000fea0003800000 */
.L_x_68:
        /* <DEDUP_REMOVED lines=9> */
.L_x_71:
[----:B------:R-:W-:Y:S05]  /*2c90*/  BSYNC B1 ;  /* 0x0000000000017941 */ /* 0x000fea0003800000 */
.L_x_70:
        /* <DEDUP_REMOVED lines=9> */
.L_x_73:
[----:B------:R-:W-:Y:S05]  /*2d30*/  BSYNC B1 ;  /* 0x0000000000017941 */ /* 0x000fea0003800000 */
.L_x_72:
        /* <DEDUP_REMOVED lines=10> */
.L_x_75:
[----:B------:R-:W-:Y:S05]  /*2de0*/  BSYNC B1 ;  /* 0x0000000000017941 */ /* 0x000fea0003800000 */
.L_x_74:
        /* <DEDUP_REMOVED lines=10> */
.L_x_77:
[----:B------:R-:W-:Y:S05]  /*2e90*/  BSYNC B1 ;  /* 0x0000000000017941 */ /* 0x000fea0003800000 */
.L_x_76:
        /* <DEDUP_REMOVED lines=9> */
.L_x_79:
[----:B------:R-:W-:Y:S05]  /*2f30*/  BSYNC B1 ;  /* 0x0000000000017941 */ /* 0x000fea0003800000 */
.L_x_78:
        /* <DEDUP_REMOVED lines=9> */
.L_x_81:
[----:B------:R-:W-:Y:S05]  /*2fd0*/  BSYNC B1 ;  /* 0x0000000000017941 */ /* 0x000fea0003800000 */
.L_x_80:
        /* <DEDUP_REMOVED lines=10> */
.L_x_83:
[----:B------:R-:W-:Y:S05]  /*3080*/  BSYNC B1 ;  /* 0x0000000000017941 */ /* 0x000fea0003800000 */
.L_x_82:
        /* <DEDUP_REMOVED lines=10> */
.L_x_85:
[----:B------:R-:W-:Y:S05]  /*3130*/  BSYNC B1 ;  /* 0x0000000000017941 */ /* 0x000fea0003800000 */
.L_x_84:
        /* <DEDUP_REMOVED lines=9> */
.L_x_87:
[----:B------:R-:W-:Y:S05]  /*31d0*/  BSYNC B1 ;  /* 0x0000000000017941 */ /* 0x000fea0003800000 */
.L_x_86:
        /* <DEDUP_REMOVED lines=9> */
.L_x_89:
[----:B------:R-:W-:Y:S05]  /*3270*/  BSYNC B1 ;  /* 0x0000000000017941 */ /* 0x000fea0003800000 */
.L_x_88:
        /* <DEDUP_REMOVED lines=10> */
.L_x_91:
[----:B------:R-:W-:Y:S05]  /*3320*/  BSYNC B1 ;  /* 0x0000000000017941 */ /* 0x000fea0003800000 */
.L_x_90:
        /* <DEDUP_REMOVED lines=10> */
.L_x_93:
[----:B------:R-:W-:Y:S05]  /*33d0*/  BSYNC B1 ;  /* 0x0000000000017941 */ /* 0x000fea0003800000 */
.L_x_92:
        /* <DEDUP_REMOVED lines=9> */
.L_x_95:
[----:B------:R-:W-:Y:S05]  /*3470*/  BSYNC B1 ;  /* 0x0000000000017941 */ /* 0x000fea0003800000 */
.L_x_94:
        /* <DEDUP_REMOVED lines=9> */
.L_x_97:
[----:B------:R-:W-:Y:S05]  /*3510*/  BSYNC B1 ;  /* 0x0000000000017941 */ /* 0x000fea0003800000 */
.L_x_96:
        /* <DEDUP_REMOVED lines=10> */
.L_x_99:
[----:B------:R-:W-:Y:S05]  /*35c0*/  BSYNC B1 ;  /* 0x0000000000017941 */ /* 0x000fea0003800000 */
.L_x_98:
        /* <DEDUP_REMOVED lines=10> */
.L_x_101:
[----:B------:R-:W-:Y:S05]  /*3670*/  BSYNC B1 ;  /* 0x0000000000017941 */ /* 0x000fea0003800000 */
.L_x_100:
        /* <DEDUP_REMOVED lines=9> */
.L_x_103:
[----:B------:R-:W-:Y:S05]  /*3710*/  BSYNC B1 ;  /* 0x0000000000017941 */ /* 0x000fea0003800000 */
.L_x_102:
        /* <DEDUP_REMOVED lines=9> */
.L_x_105:
[----:B------:R-:W-:Y:S05]  /*37b0*/  BSYNC B1 ;  /* 0x0000000000017941 */ /* 0x000fea0003800000 */
.L_x_104:
        /* <DEDUP_REMOVED lines=10> */
.L_x_107:
[----:B------:R-:W-:Y:S05]  /*3860*/  BSYNC B1 ;  /* 0x0000000000017941 */ /* 0x000fea0003800000 */
.L_x_106:
        /* <DEDUP_REMOVED lines=10> */
.L_x_109:
[----:B------:R-:W-:Y:S05]  /*3910*/  BSYNC B1 ;  /* 0x0000000000017941 */ /* 0x000fea0003800000 */
.L_x_108:
        /* <DEDUP_REMOVED lines=9> */
.L_x_111:
[----:B------:R-:W-:Y:S05]  /*39b0*/  BSYNC B1 ;  /* 0x0000000000017941 */ /* 0x000fea0003800000 */
.L_x_110:
        /* <DEDUP_REMOVED lines=9> */
.L_x_113:
[----:B------:R-:W-:Y:S05]  /*3a50*/  BSYNC B1 ;  /* 0x0000000000017941 */ /* 0x000fea0003800000 */
.L_x_112:
        /* <DEDUP_REMOVED lines=10> */
.L_x_115:
[----:B------:R-:W-:Y:S05]  /*3b00*/  BSYNC B1 ;  /* 0x0000000000017941 */ /* 0x000fea0003800000 */
.L_x_114:
        /* <DEDUP_REMOVED lines=10> */
.L_x_117:
[----:B------:R-:W-:Y:S05]  /*3bb0*/  BSYNC B1 ;  /* 0x0000000000017941 */ /* 0x000fea0003800000 */
.L_x_116:
        /* <DEDUP_REMOVED lines=9> */
.L_x_119:
[----:B------:R-:W-:Y:S05]  /*3c50*/  BSYNC B1 ;  /* 0x0000000000017941 */ /* 0x000fea0003800000 */
.L_x_118:
        /* <DEDUP_REMOVED lines=9> */
.L_x_121:
[----:B------:R-:W-:Y:S05]  /*3cf0*/  BSYNC B1 ;  /* 0x0000000000017941 */ /* 0x000fea0003800000 */
.L_x_120:
        /* <DEDUP_REMOVED lines=10> */
.L_x_123:
[----:B------:R-:W-:Y:S05]  /*3da0*/  BSYNC B1 ;  /* 0x0000000000017941 */ /* 0x000fea0003800000 */
.L_x_122:
        /* <DEDUP_REMOVED lines=10> */
.L_x_125:
[----:B------:R-:W-:Y:S05]  /*3e50*/  BSYNC B1 ;  /* 0x0000000000017941 */ /* 0x000fea0003800000 */
.L_x_124:
        /* <DEDUP_REMOVED lines=9> */
.L_x_127:
[----:B------:R-:W-:Y:S05]  /*3ef0*/  BSYNC B1 ;  /* 0x0000000000017941 */ /* 0x000fea0003800000 */
.L_x_126:
        /* <DEDUP_REMOVED lines=9> */
.L_x_129:
[----:B------:R-:W-:Y:S05]  /*3f90*/  BSYNC B1 ;  /* 0x0000000000017941 */ /* 0x000fea0003800000 */
.L_x_128:
        /* <DEDUP_REMOVED lines=10> */
.L_x_131:
[----:B------:R-:W-:Y:S05]  /*4040*/  BSYNC B1 ;  /* 0x0000000000017941 */ /* 0x000fea0003800000 */
.L_x_130:
        /* <DEDUP_REMOVED lines=10> */
.L_x_133:
[----:B------:R-:W-:Y:S05]  /*40f0*/  BSYNC B1 ;  /* 0x0000000000017941 */ /* 0x000fea0003800000 */
.L_x_132:
        /* <DEDUP_REMOVED lines=9> */
.L_x_135:
[----:B------:R-:W-:Y:S05]  /*4190*/  BSYNC B1 ;  /* 0x0000000000017941 */ /* 0x000fea0003800000 */
.L_x_134:
        /* <DEDUP_REMOVED lines=9> */
.L_x_137:
[----:B------:R-:W-:Y:S05]  /*4230*/  BSYNC B1 ;  /* 0x0000000000017941 */ /* 0x000fea0003800000 */
.L_x_136:
        /* <DEDUP_REMOVED lines=10> */
.L_x_139:
[----:B------:R-:W-:Y:S05]  /*42e0*/  BSYNC B1 ;  /* 0x0000000000017941 */ /* 0x000fea0003800000 */
.L_x_138:
        /* <DEDUP_REMOVED lines=10> */
.L_x_141:
[----:B------:R-:W-:Y:S05]  /*4390*/  BSYNC B1 ;  /* 0x0000000000017941 */ /* 0x000fea0003800000 */
.L_x_140:
        /* <DEDUP_REMOVED lines=9> */
.L_x_143:
[----:B------:R-:W-:Y:S05]  /*4430*/  BSYNC B1 ;  /* 0x0000000000017941 */ /* 0x000fea0003800000 */
.L_x_142:
        /* <DEDUP_REMOVED lines=9> */
.L_x_145:
[----:B------:R-:W-:Y:S05]  /*44d0*/  BSYNC B1 ;  /* 0x0000000000017941 */ /* 0x000fea0003800000 */
.L_x_144:
        /* <DEDUP_REMOVED lines=10> */
.L_x_147:
[----:B------:R-:W-:Y:S05]  /*4580*/  BSYNC B1 ;  /* 0x0000000000017941 */ /* 0x000fea0003800000 */
.L_x_146:
        /* <DEDUP_REMOVED lines=10> */
.L_x_149:
[----:B------:R-:W-:Y:S05]  /*4630*/  BSYNC B1 ;  /* 0x0000000000017941 */ /* 0x000fea0003800000 */
.L_x_148:
        /* <DEDUP_REMOVED lines=9> */
.L_x_151:
[----:B------:R-:W-:Y:S05]  /*46d0*/  BSYNC B1 ;  /* 0x0000000000017941 */ /* 0x000fea0003800000 */
.L_x_150:
        /* <DEDUP_REMOVED lines=9> */
.L_x_153:
[----:B------:R-:W-:Y:S05]  /*4770*/  BSYNC B1 ;  /* 0x0000000000017941 */ /* 0x000fea0003800000 */
.L_x_152:
        /* <DEDUP_REMOVED lines=10> */
.L_x_155:
[----:B------:R-:W-:Y:S05]  /*4820*/  BSYNC B1 ;  /* 0x0000000000017941 */ /* 0x000fea0003800000 */
.L_x_154:
        /* <DEDUP_REMOVED lines=10> */
.L_x_157:
[----:B------:R-:W-:Y:S05]  /*48d0*/  BSYNC B1 ;  /* 0x0000000000017941 */ /* 0x000fea0003800000 */
.L_x_156:
        /* <DEDUP_REMOVED lines=9> */
.L_x_159:
[----:B------:R-:W-:Y:S05]  /*4970*/  BSYNC B1 ;  /* 0x0000000000017941 */ /* 0x000fea0003800000 */
.L_x_158:
        /* <DEDUP_REMOVED lines=9> */
.L_x_161:
[----:B------:R-:W-:Y:S05]  /*4a10*/  BSYNC B1 ;  /* 0x0000000000017941 */ /* 0x000fea0003800000 */
.L_x_160:
        /* <DEDUP_REMOVED lines=10> */
.L_x_163:
[----:B------:R-:W-:Y:S05]  /*4ac0*/  BSYNC B1 ;  /* 0x0000000000017941 */ /* 0x000fea0003800000 */
.L_x_162:
        /* <DEDUP_REMOVED lines=10> */
.L_x_165:
[----:B------:R-:W-:Y:S05]  /*4b70*/  BSYNC B1 ;  /* 0x0000000000017941 */ /* 0x000fea0003800000 */
.L_x_164:
        /* <DEDUP_REMOVED lines=9> */
.L_x_167:
[----:B------:R-:W-:Y:S05]  /*4c10*/  BSYNC B1 ;  /* 0x0000000000017941 */ /* 0x000fea0003800000 */
.L_x_166:
        /* <DEDUP_REMOVED lines=9> */
.L_x_169:
[----:B------:R-:W-:Y:S05]  /*4cb0*/  BSYNC B1 ;  /* 0x0000000000017941 */ /* 0x000fea0003800000 */
.L_x_168:
        /* <DEDUP_REMOVED lines=10> */
.L_x_171:
[----:B------:R-:W-:Y:S05]  /*4d60*/  BSYNC B1 ;  /* 0x0000000000017941 */ /* 0x000fea0003800000 */
.L_x_170:
        /* <DEDUP_REMOVED lines=10> */
.L_x_173:
[----:B------:R-:W-:Y:S05]  /*4e10*/  BSYNC B1 ;  /* 0x0000000000017941 */ /* 0x000fea0003800000 */
.L_x_172:
        /* <DEDUP_REMOVED lines=9> */
.L_x_175:
[----:B------:R-:W-:Y:S05]  /*4eb0*/  BSYNC B1 ;  /* 0x0000000000017941 */ /* 0x000fea0003800000 */
.L_x_174:
        /* <DEDUP_REMOVED lines=9> */
.L_x_177:
[----:B------:R-:W-:Y:S05]  /*4f50*/  BSYNC B1 ;  /* 0x0000000000017941 */ /* 0x000fea0003800000 */
.L_x_176:
        /* <DEDUP_REMOVED lines=10> */
.L_x_179:
[----:B------:R-:W-:Y:S05]  /*5000*/  BSYNC B1 ;  /* 0x0000000000017941 */ /* 0x000fea0003800000 */
.L_x_178:
        /* <DEDUP_REMOVED lines=10> */
.L_x_181:
[----:B------:R-:W-:Y:S05]  /*50b0*/  BSYNC B1 ;  /* 0x0000000000017941 */ /* 0x000fea0003800000 */
.L_x_180:
        /* <DEDUP_REMOVED lines=9> */
.L_x_183:
[----:B------:R-:W-:Y:S05]  /*5150*/  BSYNC B1 ;  /* 0x0000000000017941 */ /* 0x000fea0003800000 */
.L_x_182:
        /* <DEDUP_REMOVED lines=9> */
.L_x_185:
[----:B------:R-:W-:Y:S05]  /*51f0*/  BSYNC B1 ;  /* 0x0000000000017941 */ /* 0x000fea0003800000 */
.L_x_184:
        /* <DEDUP_REMOVED lines=10> */
.L_x_187:
[----:B------:R-:W-:Y:S05]  /*52a0*/  BSYNC B1 ;  /* 0x0000000000017941 */ /* 0x000fea0003800000 */
.L_x_186:
        /* <DEDUP_REMOVED lines=10> */
.L_x_189:
[----:B------:R-:W-:Y:S05]  /*5350*/  BSYNC B1 ;  /* 0x0000000000017941 */ /* 0x000fea0003800000 */
.L_x_188:
        /* <DEDUP_REMOVED lines=9> */
.L_x_191:
[----:B------:R-:W-:Y:S05]  /*53f0*/  BSYNC B1 ;  /* 0x0000000000017941 */ /* 0x000fea0003800000 */
.L_x_190:
        /* <DEDUP_REMOVED lines=9> */
.L_x_193:
[----:B------:R-:W-:Y:S05]  /*5490*/  BSYNC B1 ;  /* 0x0000000000017941 */ /* 0x000fea0003800000 */
.L_x_192:
        /* <DEDUP_REMOVED lines=10> */
.L_x_195:
[----:B------:R-:W-:Y:S05]  /*5540*/  BSYNC B1 ;  /* 0x0000000000017941 */ /* 0x000fea0003800000 */
.L_x_194:
        /* <DEDUP_REMOVED lines=10> */
.L_x_197:
[----:B------:R-:W-:Y:S05]  /*55f0*/  BSYNC B1 ;  /* 0x0000000000017941 */ /* 0x000fea0003800000 */
.L_x_196:
        /* <DEDUP_REMOVED lines=9> */
.L_x_199:
[----:B------:R-:W-:Y:S05]  /*5690*/  BSYNC B1 ;  /* 0x0000000000017941 */ /* 0x000fea0003800000 */
.L_x_198:
        /* <DEDUP_REMOVED lines=9> */
.L_x_201:
[----:B------:R-:W-:Y:S05]  /*5730*/  BSYNC B1 ;  /* 0x0000000000017941 */ /* 0x000fea0003800000 */
.L_x_200:
        /* <DEDUP_REMOVED lines=10> */
.L_x_203:
[----:B------:R-:W-:Y:S05]  /*57e0*/  BSYNC B1 ;  /* 0x0000000000017941 */ /* 0x000fea0003800000 */
.L_x_202:
        /* <DEDUP_REMOVED lines=10> */
.L_x_205:
[----:B------:R-:W-:Y:S05]  /*5890*/  BSYNC B1 ;  /* 0x0000000000017941 */ /* 0x000fea0003800000 */
.L_x_204:
        /* <DEDUP_REMOVED lines=9> */
.L_x_207:
[----:B------:R-:W-:Y:S05]  /*5930*/  BSYNC B1 ;  /* 0x0000000000017941 */ /* 0x000fea0003800000 */
.L_x_206:
        /* <DEDUP_REMOVED lines=9> */
.L_x_209:
[----:B------:R-:W-:Y:S05]  /*59d0*/  BSYNC B1 ;  /* 0x0000000000017941 */ /* 0x000fea0003800000 */
.L_x_208:
        /* <DEDUP_REMOVED lines=10> */
.L_x_211:
[----:B------:R-:W-:Y:S05]  /*5a80*/  BSYNC B1 ;  /* 0x0000000000017941 */ /* 0x000fea0003800000 */
.L_x_210:
        /* <DEDUP_REMOVED lines=10> */
.L_x_213:
[----:B------:R-:W-:Y:S05]  /*5b30*/  BSYNC B1 ;  /* 0x0000000000017941 */ /* 0x000fea0003800000 */
.L_x_212:
        /* <DEDUP_REMOVED lines=9> */
.L_x_215:
[----:B------:R-:W-:Y:S05]  /*5bd0*/  BSYNC B1 ;  /* 0x0000000000017941 */ /* 0x000fea0003800000 */
.L_x_214:
        /* <DEDUP_REMOVED lines=9> */
.L_x_217:
[----:B------:R-:W-:Y:S05]  /*5c70*/  BSYNC B1 ;  /* 0x0000000000017941 */ /* 0x000fea0003800000 */
.L_x_216:
        /* <DEDUP_REMOVED lines=10> */
.L_x_219:
[----:B------:R-:W-:Y:S05]  /*5d20*/  BSYNC B1 ;  /* 0x0000000000017941 */ /* 0x000fea0003800000 */
.L_x_218:
        /* <DEDUP_REMOVED lines=10> */
.L_x_221:
[----:B------:R-:W-:Y:S05]  /*5dd0*/  BSYNC B1 ;  /* 0x0000000000017941 */ /* 0x000fea0003800000 */
.L_x_220:
        /* <DEDUP_REMOVED lines=9> */
.L_x_223:
[----:B------:R-:W-:Y:S05]  /*5e70*/  BSYNC B1 ;  /* 0x0000000000017941 */ /* 0x000fea0003800000 */
.L_x_222:
        /* <DEDUP_REMOVED lines=9> */
.L_x_225:
[----:B------:R-:W-:Y:S05]  /*5f10*/  BSYNC B1 ;  /* 0x0000000000017941 */ /* 0x000fea0003800000 */
.L_x_224:
        /* <DEDUP_REMOVED lines=10> */
.L_x_227:
[----:B------:R-:W-:Y:S05]  /*5fc0*/  BSYNC B1 ;  /* 0x0000000000017941 */ /* 0x000fea0003800000 */
.L_x_226:
        /* <DEDUP_REMOVED lines=10> */
.L_x_229:
[----:B------:R-:W-:Y:S05]  /*6070*/  BSYNC B1 ;  /* 0x0000000000017941 */ /* 0x000fea0003800000 */
.L_x_228:
        /* <DEDUP_REMOVED lines=9> */
.L_x_231:
[----:B------:R-:W-:Y:S05]  /*6110*/  BSYNC B1 ;  /* 0x0000000000017941 */ /* 0x000fea0003800000 */
.L_x_230:
        /* <DEDUP_REMOVED lines=9> */
.L_x_233:
[----:B------:R-:W-:Y:S05]  /*61b0*/  BSYNC B1 ;  /* 0x0000000000017941 */ /* 0x000fea0003800000 */
.L_x_232:
        /* <DEDUP_REMOVED lines=10> */
.L_x_235:
[----:B------:R-:W-:Y:S05]  /*6260*/  BSYNC B1 ;  /* 0x0000000000017941 */ /* 0x000fea0003800000 */
.L_x_234:
        /* <DEDUP_REMOVED lines=10> */
.L_x_237:
[----:B------:R-:W-:Y:S05]  /*6310*/  BSYNC B1 ;  /* 0x0000000000017941 */ /* 0x000fea0003800000 */
.L_x_236:
        /* <DEDUP_REMOVED lines=9> */
.L_x_239:
[----:B------:R-:W-:Y:S05]  /*63b0*/  BSYNC B1 ;  /* 0x0000000000017941 */ /* 0x000fea0003800000 */
.L_x_238:
        /* <DEDUP_REMOVED lines=9> */
.L_x_241:
[----:B------:R-:W-:Y:S05]  /*6450*/  BSYNC B1 ;  /* 0x0000000000017941 */ /* 0x000fea0003800000 */
.L_x_240:
        /* <DEDUP_REMOVED lines=10> */
.L_x_243:
[----:B------:R-:W-:Y:S05]  /*6500*/  BSYNC B1 ;  /* 0x0000000000017941 */ /* 0x000fea0003800000 */
.L_x_242:
        /* <DEDUP_REMOVED lines=10> */
.L_x_245:
[----:B------:R-:W-:Y:S05]  /*65b0*/  BSYNC B1 ;  /* 0x0000000000017941 */ /* 0x000fea0003800000 */
.L_x_244:
        /* <DEDUP_REMOVED lines=9> */
.L_x_247:
[----:B------:R-:W-:Y:S05]  /*6650*/  BSYNC B1 ;  /* 0x0000000000017941 */ /* 0x000fea0003800000 */
.L_x_246:
        /* <DEDUP_REMOVED lines=9> */
.L_x_249:
[----:B------:R-:W-:Y:S05]  /*66f0*/  BSYNC B1 ;  /* 0x0000000000017941 */ /* 0x000fea0003800000 */
.L_x_248:
        /* <DEDUP_REMOVED lines=10> */
.L_x_251:
[----:B------:R-:W-:Y:S05]  /*67a0*/  BSYNC B1 ;  /* 0x0000000000017941 */ /* 0x000fea0003800000 */
.L_x_250:
        /* <DEDUP_REMOVED lines=10> */
.L_x_253:
[----:B------:R-:W-:Y:S05]  /*6850*/  BSYNC B1 ;  /* 0x0000000000017941 */ /* 0x000fea0003800000 */
.L_x_252:
        /* <DEDUP_REMOVED lines=9> */
.L_x_255:
[----:B------:R-:W-:Y:S05]  /*68f0*/  BSYNC B1 ;  /* 0x0000000000017941 */ /* 0x000fea0003800000 */
.L_x_254:
        /* <DEDUP_REMOVED lines=9> */
.L_x_257:
[----:B------:R-:W-:Y:S05]  /*6990*/  BSYNC B1 ;  /* 0x0000000000017941 */ /* 0x000fea0003800000 */
.L_x_256:
        /* <DEDUP_REMOVED lines=10> */
.L_x_259:
[----:B------:R-:W-:Y:S05]  /*6a40*/  BSYNC B1 ;  /* 0x0000000000017941 */ /* 0x000fea0003800000 */
.L_x_258:
        /* <DEDUP_REMOVED lines=10> */
.L_x_261:
[----:B------:R-:W-:Y:S05]  /*6af0*/  BSYNC B1 ;  /* 0x0000000000017941 */ /* 0x000fea0003800000 */
.L_x_260:
        /* <DEDUP_REMOVED lines=9> */
.L_x_263:
[----:B------:R-:W-:Y:S05]  /*6b90*/  BSYNC B1 ;  /* 0x0000000000017941 */ /* 0x000fea0003800000 */
.L_x_262:
        /* <DEDUP_REMOVED lines=9> */
.L_x_265:
[----:B------:R-:W-:Y:S05]  /*6c30*/  BSYNC B1 ;  /* 0x0000000000017941 */ /* 0x000fea0003800000 */
.L_x_264:
        /* <DEDUP_REMOVED lines=10> */
.L_x_267:
[----:B------:R-:W-:Y:S05]  /*6ce0*/  BSYNC B1 ;  /* 0x0000000000017941 */ /* 0x000fea0003800000 */
.L_x_266:
        /* <DEDUP_REMOVED lines=10> */
.L_x_269:
[----:B------:R-:W-:Y:S05]  /*6d90*/  BSYNC B1 ;  /* 0x0000000000017941 */ /* 0x000fea0003800000 */
.L_x_268:
        /* <DEDUP_REMOVED lines=9> */
.L_x_271:
[----:B------:R-:W-:Y:S05]  /*6e30*/  BSYNC B1 ;  /* 0x0000000000017941 */ /* 0x000fea0003800000 */
.L_x_270:
        /* <DEDUP_REMOVED lines=9> */
.L_x_273:
[----:B------:R-:W-:Y:S05]  /*6ed0*/  BSYNC B1 ;  /* 0x0000000000017941 */ /* 0x000fea0003800000 */
.L_x_272:
        /* <DEDUP_REMOVED lines=10> */
.L_x_275:
[----:B------:R-:W-:Y:S05]  /*6f80*/  BSYNC B1 ;  /* 0x0000000000017941 */ /* 0x000fea0003800000 */
.L_x_274:
        /* <DEDUP_REMOVED lines=10> */
.L_x_277:
[----:B------:R-:W-:Y:S05]  /*7030*/  BSYNC B1 ;  /* 0x0000000000017941 */ /* 0x000fea0003800000 */
.L_x_276:
[----:B01--45:R-:W-:Y:S01]  /*7040*/  IMAD.U32 R6, R152, 0x10000, RZ ;  /* 0x0001000098067824 */ /* 0x033fe200078e00ff */
        /* <DEDUP_REMOVED lines=8> */
.L_x_279:
[----:B------:R-:W-:Y:S05]  /*70d0*/  BSYNC B1 ;  /* 0x0000000000017941 */ /* 0x000fea0003800000 */
.L_x_278:
[----:B0-2--5:R-:W-:Y:S01]  /*70e0*/  IMAD.U32 R4, R152, 0x10000, RZ ;  /* 0x0001000098047824 */ /* 0x025fe200078e00ff */
[----:B------:R-:W-:Y:S01]  /*70f0*/  ISETP.GT.AND P0, PT, R0, 0x8, P0 ;  /* 0x000000080000780c */ /* 0x000fe20000704270 */
[----:B------:R-:W-:Y:S01]  /*7100*/  @P1 IMAD.MOV.U32 R5, RZ, RZ, R11 ;  /* 0x000000ffff051224 */ /* 0x000fe200078e000b */
[----:B------:R-:W-:Y:S01]  /*7110*/  BSSY B1, `(.L_x_280) ;  /* 0x0000008000017945 */ /* 0x000fe20003800000 */
[----:B------:R-:W-:Y:S01]  /*7120*/  FMUL R3, R4, R155 ;  /* 0x0000009b04037220 */ /* 0x000fe20000400000 */
[----:B------:R-:W-:-:S03]  /*7130*/  @P1 IMAD.MOV.U32 R4, RZ, RZ, R10 ;  /* 0x000000ffff041224 */ /* 0x000fc600078e000a */
[----:B------:R-:W-:-:S05]  /*7140*/  FFMA R3, R150, R154, R3 ;  /* 0x0000009a96037223 */ /* 0x000fca0000000003 */
[----:B------:R-:W-:-:S05]  /*7150*/  F2FP.BF16.F32.PACK_AB R3, RZ, R3 ;  /* 0x00000003ff03723e */ /* 0x000fca00000010ff */
[----:B------:R0:W-:Y:S01]  /*7160*/  @P1 STG.E.U16 desc[UR36][R4.64+0x1f0], R3 ;  /* 0x0001f00304001986 */ /* 0x0001e2000c101524 */
[----:B------:R-:W-:Y:S05]  /*7170*/  @!P0 BRA `(.L_x_281) ;  /* 0x0000000000048947 */ /* 0x000fea0003800000 */
[----:B------:R2:W5:Y:S02]  /*7180*/  LDG.E.LTC128B.U16 R152, desc[UR36][R8.64+0x1f2] ;  /* 0x0001f22408987981 */ /* 0x000564000c1e1520 */
.L_x_281:
[----:B------:R-:W-:Y:S05]  /*7190*/  BSYNC B1 ;  /* 0x0000000000017941 */ /* 0x000fea0003800000 */
.L_x_280:
[----:B------:R-:W-:Y:S05]  /*71a0*/  @!P0 BRA `(.L_x_282) ;  /* 0x0000002400308947 */ /* 0x000fea0003800000 */
[----:B-----5:R-:W-:-:S04]  /*71b0*/  IMAD.U32 R152, R152, 0x10000, RZ ;  /* 0x0001000098987824 */ /* 0x020fc800078e00ff */
[----:B------:R-:W-:-:S04]  /*71c0*/  FMUL R152, R152, R155 ;  /* 0x0000009b98987220 */ /* 0x000fc80000400000 */
[----:B------:R-:W-:-:S05]  /*71d0*/  FFMA R152, R151, R154, R152 ;  /* 0x0000009a97987223 */ /* 0x000fca0000000098 */
[----:B------:R-:W-:-:S05]  /*71e0*/  F2FP.BF16.F32.PACK_AB R152, RZ, R152 ;  /* 0x00000098ff98723e */ /* 0x000fca00000010ff */
[----:B------:R4:W-:Y:S01]  /*71f0*/  STG.E.U16 desc[UR36][R10.64+0x1f2], R152 ;  /* 0x0001f2980a007986 */ /* 0x0009e2000c101524 */
[----:B------:R-:W-:Y:S05]  /*7200*/  BRA `(.L_x_282) ;  /* 0x0000002400187947 */ /* 0x000fea0003800000 */
.L_x_29:
[----:B------:R-:W-:Y:S01]  /*7210*/  ISETP.GT.AND P0, PT, R3, 0x1, PT ;  /* 0x000000010300780c */ /* 0x000fe20003f04270 */
[----:B------:R-:W-:Y:S01]  /*7220*/  ULDC.64 UR4, c[0x0][0x5c0] ;  /* 0x0001700000047ab9 */ /* 0x000fe20000000a00 */
[-C--:B------:R-:W-:Y:S01]  /*7230*/  FMUL R24, R24, R154.reuse ;  /* 0x0000009a18187220 */ /* 0x080fe20000400000 */
[-C--:B------:R-:W-:Y:S01]  /*7240*/  FMUL R25, R25, R154.reuse ;  /* 0x0000009a19197220 */ /* 0x080fe20000400000 */
[----:B------:R-:W-:Y:S01]  /*7250*/  ISETP.GT.AND P3, PT, R0, RZ, P0 ;  /* 0x000000ff0000720c */ /* 0x000fe20000764270 */
[-C--:B------:R-:W-:Y:S01]  /*7260*/  FMUL R26, R26, R154.reuse ;  /* 0x0000009a1a1a7220 */ /* 0x080fe20000400000 */
[----:B------:R-:W-:Y:S01]  /*7270*/  LEA R4, P4, R160, UR4, 0x1 ;  /* 0x00000004a0047c11 */ /* 0x000fe2000f8808ff */
[----:B------:R-:W-:Y:S01]  /*7280*/  FMUL R27, R27, R154 ;  /* 0x0000009a1b1b7220 */ /* 0x000fe20000400000 */
[----:B------:R-:W-:Y:S01]  /*7290*/  F2FP.BF16.F32.PACK_AB R24, RZ, R24 ;  /* 0x00000018ff18723e */ /* 0x000fe200000010ff */
[-C--:B------:R-:W-:Y:S01]  /*72a0*/  FMUL R28, R28, R154.reuse ;  /* 0x0000009a1c1c7220 */ /* 0x080fe20000400000 */
[----:B------:R-:W-:Y:S01]  /*72b0*/  LEA.HI.X R5, R160, UR5, R169, 0x1, P4 ;  /* 0x00000005a0057c11 */ /* 0x000fe2000a0f0ca9 */
[-C--:B------:R-:W-:Y:S01]  /*72c0*/  FMUL R29, R29, R154.reuse ;  /* 0x0000009a1d1d7220 */ /* 0x080fe20000400000 */
[----:B------:R-:W-:Y:S01]  /*72d0*/  F2FP.BF16.F32.PACK_AB R25, RZ, R25 ;  /* 0x00000019ff19723e */ /* 0x000fe200000010ff */
[-C--:B------:R-:W-:Y:S01]  /*72e0*/  FMUL R30, R30, R154.reuse ;  /* 0x0000009a1e1e7220 */ /* 0x080fe20000400000 */
[----:B------:R-:W-:Y:S01]  /*72f0*/  SHF.L.U64.HI R11, R10, 0x4, R11 ;  /* 0x000000040a0b7819 */ /* 0x000fe2000001020b */
[----:B------:R-:W-:Y:S01]  /*7300*/  @P1 STG.E.U16 desc[UR36][R4.64], R24 ;  /* 0x0000001804001986 */ /* 0x000fe2000c101524 */
[----:B------:R-:W-:Y:S01]  /*7310*/  ISETP.GT.AND P1, PT, R3, 0x8, PT ;  /* 0x000000080300780c */ /* 0x000fe20003f24270 */
[----:B------:R-:W-:Y:S01]  /*7320*/  FMUL R31, R31, R154 ;  /* 0x0000009a1f1f7220 */ /* 0x000fe20000400000 */
[----:B------:R-:W-:Y:S01]  /*7330*/  ISETP.GT.AND P4, PT, R0, 0x8, P0 ;  /* 0x000000080000780c */ /* 0x000fe20000784270 */
[----:B------:R-:W-:Y:S01]  /*7340*/  @P3 STG.E.U16 desc[UR36][R4.64+0x2], R25 ;  /* 0x0000021904003986 */ /* 0x000fe2000c101524 */
[----:B------:R-:W-:Y:S01]  /*7350*/  LEA R6, P3, R10, R4, 0x4 ;  /* 0x000000040a067211 */ /* 0x000fe200078620ff */
[-C--:B------:R-:W-:Y:S01]  /*7360*/  FMUL R32, R32, R154.reuse ;  /* 0x0000009a20207220 */ /* 0x080fe20000400000 */
[C---:B------:R-:W-:Y:S01]  /*7370*/  ISETP.GT.AND P2, PT, R0.reuse, 0x8, P2 ;  /* 0x000000080000780c */ /* 0x040fe20001744270 */
[-C--:B------:R-:W-:Y:S01]  /*7380*/  FMUL R33, R33, R154.reuse ;  /* 0x0000009a21217220 */ /* 0x080fe20000400000 */
[----:B------:R-:W-:Y:S01]  /*7390*/  ISETP.GT.AND P0, PT, R3, 0x9, PT ;  /* 0x000000090300780c */ /* 0x000fe20003f04270 */
[----:B------:R-:W-:Y:S01]  /*73a0*/  IMAD.X R7, R11, 0x1, R5, P3 ;  /* 0x000000010b077824 */ /* 0x000fe200018e0605 */
[----:B------:R-:W-:Y:S01]  /*73b0*/  ISETP.GT.AND P5, PT, R0, RZ, P1 ;  /* 0x000000ff0000720c */ /* 0x000fe20000fa4270 */
[-C--:B------:R-:W-:Y:S01]  /*73c0*/  FMUL R34, R34, R154.reuse ;  /* 0x0000009a22227220 */ /* 0x080fe20000400000 */
[----:B------:R-:W-:Y:S01]  /*73d0*/  ISETP.GT.AND P3, PT, R0, RZ, P0 ;  /* 0x000000ff0000720c */ /* 0x000fe20000764270 */
[----:B------:R-:W-:Y:S01]  /*73e0*/  FMUL R35, R35, R154 ;  /* 0x0000009a23237220 */ /* 0x000fe20000400000 */
[----:B------:R-:W-:Y:S01]  /*73f0*/  F2FP.BF16.F32.PACK_AB R26, RZ, R26 ;  /* 0x0000001aff1a723e */ /* 0x000fe200000010ff */
[-C--:B------:R-:W-:Y:S01]  /*7400*/  FMUL R36, R36, R154.reuse ;  /* 0x0000009a24247220 */ /* 0x080fe20000400000 */
[----:B------:R-:W-:Y:S01]  /*7410*/  F2FP.BF16.F32.PACK_AB R27, RZ, R27 ;  /* 0x0000001bff1b723e */ /* 0x000fe200000010ff */
[----:B------:R-:W-:Y:S01]  /*7420*/  FMUL R37, R37, R154 ;  /* 0x0000009a25257220 */ /* 0x000fe20000400000 */
[----:B------:R-:W-:Y:S01]  /*7430*/  F2FP.BF16.F32.PACK_AB R28, RZ, R28 ;  /* 0x0000001cff1c723e */ /* 0x000fe200000010ff */
[----:B------:R-:W-:Y:S01]  /*7440*/  @P2 STG.E.U16 desc[UR36][R6.64], R26 ;  /* 0x0000001a06002986 */ /* 0x000fe2000c101524 */
[----:B------:R-:W-:Y:S01]  /*7450*/  F2FP.BF16.F32.PACK_AB R29, RZ, R29 ;  /* 0x0000001dff1d723e */ /* 0x000fe200000010ff */
[-C--:B------:R-:W-:Y:S01]  /*7460*/  FMUL R38, R38, R154.reuse ;  /* 0x0000009a26267220 */ /* 0x080fe20000400000 */
[C---:B------:R-:W-:Y:S01]  /*7470*/  ISETP.GT.AND P2, PT, R0.reuse, 0x8, P1 ;  /* 0x000000080000780c */ /* 0x040fe20000f44270 */
[----:B------:R-:W-:Y:S01]  /*7480*/  @P4 STG.E.U16 desc[UR36][R6.64+0x2], R27 ;  /* 0x0000021b06004986 */ /* 0x000fe2000c101524 */
[----:B------:R-:W-:Y:S01]  /*7490*/  ISETP.GT.AND P1, PT, R3, 0x10, PT ;  /* 0x000000100300780c */ /* 0x000fe20003f24270 */
[----:B------:R-:W-:Y:S01]  /*74a0*/  FMUL R39, R39, R154 ;  /* 0x0000009a27277220 */ /* 0x000fe20000400000 */
[----:B------:R-:W-:Y:S01]  /*74b0*/  F2FP.BF16.F32.PACK_AB R30, RZ, R30 ;  /* 0x0000001eff1e723e */ /* 0x000fe200000010ff */
[----:B------:R-:W-:Y:S01]  /*74c0*/  @P5 STG.E.U16 desc[UR36][R4.64+0x10], R28 ;  /* 0x0000101c04005986 */ /* 0x000fe2000c101524 */
[----:B------:R-:W-:Y:S01]  /*74d0*/  ISETP.GT.AND P4, PT, R0, RZ, P1 ;  /* 0x000000ff0000720c */ /* 0x000fe20000f84270 */
[-C--:B------:R-:W-:Y:S01]  /*74e0*/  FMUL R40, R40, R154.reuse ;  /* 0x0000009a28287220 */ /* 0x080fe20000400000 */
[----:B------:R-:W-:Y:S01]  /*74f0*/  F2FP.BF16.F32.PACK_AB R31, RZ, R31 ;  /* 0x0000001fff1f723e */ /* 0x000fe200000010ff */
[----:B------:R-:W-:Y:S01]  /*7500*/  @P3 STG.E.U16 desc[UR36][R4.64+0x12], R29 ;  /* 0x0000121d04003986 */ /* 0x000fe2000c101524 */
[----:B------:R-:W-:Y:S01]  /*7510*/  ISETP.GT.AND P3, PT, R0, 0x8, P0 ;  /* 0x000000080000780c */ /* 0x000fe20000764270 */
[----:B------:R-:W-:Y:S01]  /*7520*/  FMUL R41, R41, R154 ;  /* 0x0000009a29297220 */ /* 0x000fe20000400000 */
[----:B------:R-:W-:Y:S01]  /*7530*/  ISETP.GT.AND P0, PT, R3, 0x11, PT ;  /* 0x000000110300780c */ /* 0x000fe20003f04270 */
[----:B------:R-:W-:Y:S01]  /*7540*/  @P2 STG.E.U16 desc[UR36][R6.64+0x10], R30 ;  /* 0x0000101e06002986 */ /* 0x000fe2000c101524 */
[----:B------:R-:W-:Y:S01]  /*7550*/  F2FP.BF16.F32.PACK_AB R32, RZ, R32 ;  /* 0x00000020ff20723e */ /* 0x000fe200000010ff */
[-C--:B------:R-:W-:Y:S01]  /*7560*/  FMUL R42, R42, R154.reuse ;  /* 0x0000009a2a2a7220 */ /* 0x080fe20000400000 */
[C---:B------:R-:W-:Y:S01]  /*7570*/  ISETP.GT.AND P5, PT, R0.reuse, RZ, P0 ;  /* 0x000000ff0000720c */ /* 0x040fe200007a4270 */
[-C--:B------:R-:W-:Y:S01]  /*7580*/  FMUL R43, R43, R154.reuse ;  /* 0x0000009a2b2b7220 */ /* 0x080fe20000400000 */
[----:B------:R-:W-:Y:S01]  /*7590*/  ISETP.GT.AND P2, PT, R0, 0x8, P1 ;  /* 0x000000080000780c */ /* 0x000fe20000f44270 */
[-C--:B------:R-:W-:Y:S01]  /*75a0*/  FMUL R44, R44, R154.reuse ;  /* 0x0000009a2c2c7220 */ /* 0x080fe20000400000 */
[----:B------:R-:W-:Y:S01]  /*75b0*/  ISETP.GT.AND P1, PT, R3, 0x18, PT ;  /* 0x000000180300780c */ /* 0x000fe20003f24270 */
[-C--:B------:R-:W-:Y:S01]  /*75c0*/  FMUL R45, R45, R154.reuse ;  /* 0x0000009a2d2d7220 */ /* 0x080fe20000400000 */
[----:B------:R-:W-:Y:S01]  /*75d0*/  F2FP.BF16.F32.PACK_AB R33, RZ, R33 ;  /* 0x00000021ff21723e */ /* 0x000fe200000010ff */
[----:B------:R-:W-:Y:S01]  /*75e0*/  @P3 STG.E.U16 desc[UR36][R6.64+0x12], R31 ;  /* 0x0000121f06003986 */ /* 0x000fe2000c101524 */
[----:B------:R-:W-:Y:S01]  /*75f0*/  ISETP.GT.AND P3, PT, R0, 0x8, P0 ;  /* 0x000000080000780c */ /* 0x000fe20000764270 */
[-C--:B------:R-:W-:Y:S01]  /*7600*/  FMUL R46, R46, R154.reuse ;  /* 0x0000009a2e2e7220 */ /* 0x080fe20000400000 */
[----:B------:R-:W-:Y:S01]  /*7610*/  ISETP.GT.AND P0, PT, R3, 0x19, PT ;  /* 0x000000190300780c */ /* 0x000fe20003f04270 */
[----:B------:R-:W-:Y:S01]  /*7620*/  @P4 STG.E.U16 desc[UR36][R4.64+0x20], R32 ;  /* 0x0000202004004986 */ /* 0x000fe2000c101524 */
[C---:B------:R-:W-:Y:S01]  /*7630*/  ISETP.GT.AND P4, PT, R0.reuse, RZ, P1 ;  /* 0x000000ff0000720c */ /* 0x040fe20000f84270 */
[----:B------:R-:W-:Y:S01]  /*7640*/  FMUL R47, R47, R154 ;  /* 0x0000009a2f2f7220 */ /* 0x000fe20000400000 */
[----:B------:R-:W-:Y:S01]  /*7650*/  F2FP.BF16.F32.PACK_AB R34, RZ, R34 ;  /* 0x00000022ff22723e */ /* 0x000fe200000010ff */
[----:B------:R-:W-:Y:S01]  /*7660*/  @P5 STG.E.U16 desc[UR36][R4.64+0x22], R33 ;  /* 0x0000222104005986 */ /* 0x000fe2000c101524 */
[----:B------:R-:W-:Y:S01]  /*7670*/  ISETP.GT.AND P5, PT, R0, RZ, P0 ;  /* 0x000000ff0000720c */ /* 0x000fe200007a4270 */
[----:B------:R-:W-:Y:S01]  /*7680*/  FMUL R48, R48, R154 ;  /* 0x0000009a30307220 */ /* 0x000fe20000400000 */
[----:B------:R-:W-:Y:S01]  /*7690*/  F2FP.BF16.F32.PACK_AB R35, RZ, R35 ;  /* 0x00000023ff23723e */ /* 0x000fe200000010ff */
[----:B------:R-:W-:Y:S01]  /*76a0*/  @P2 STG.E.U16 desc[UR36][R6.64+0x20], R34 ;  /* 0x0000202206002986 */ /* 0x000fe2000c101524 */
[----:B------:R-:W-:Y:S01]  /*76b0*/  F2FP.BF16.F32.PACK_AB R36, RZ, R36 ;  /* 0x00000024ff24723e */ /* 0x000fe200000010ff */
[-C--:B------:R-:W-:Y:S01]  /*76c0*/  FMUL R49, R49, R154.reuse ;  /* 0x0000009a31317220 */ /* 0x080fe20000400000 */
[----:B------:R-:W-:Y:S01]  /*76d0*/  ISETP.GT.AND P2, PT, R0, 0x8, P1 ;  /* 0x000000080000780c */ /* 0x000fe20000f44270 */
[----:B------:R-:W-:Y:S01]  /*76e0*/  @P3 STG.E.U16 desc[UR36][R6.64+0x22], R35 ;  /* 0x0000222306003986 */ /* 0x000fe2000c101524 */
[----:B------:R-:W-:Y:S01]  /*76f0*/  ISETP.GT.AND P1, PT, R3, 0x20, PT ;  /* 0x000000200300780c */ /* 0x000fe20003f24270 */
[-C--:B------:R-:W-:Y:S01]  /*7700*/  FMUL R50, R50, R154.reuse ;  /* 0x0000009a32327220 */ /* 0x080fe20000400000 */
[----:B------:R-:W-:Y:S01]  /*7710*/  F2FP.BF16.F32.PACK_AB R37, RZ, R37 ;  /* 0x00000025ff25723e */ /* 0x000fe200000010ff */
[----:B------:R-:W-:Y:S01]  /*7720*/  @P4 STG.E.U16 desc[UR36][R4.64+0x30], R36 ;  /* 0x0000302404004986 */ /* 0x000fe2000c101524 */
[C---:B------:R-:W-:Y:S01]  /*7730*/  ISETP.GT.AND P3, PT, R0.reuse, 0x8, P0 ;  /* 0x000000080000780c */ /* 0x040fe20000764270 */
[-C--:B------:R-:W-:Y:S01]  /*7740*/  FMUL R51, R51, R154.reuse ;  /* 0x0000009a33337220 */ /* 0x080fe20000400000 */
[----:B------:R-:W-:Y:S01]  /*7750*/  ISETP.GT.AND P0, PT, R3, 0x21, PT ;  /* 0x000000210300780c */ /* 0x000fe20003f04270 */
[----:B------:R-:W-:Y:S01]  /*7760*/  @P5 STG.E.U16 desc[UR36][R4.64+0x32], R37 ;  /* 0x0000322504005986 */ /* 0x000fe2000c101524 */
[----:B------:R-:W-:Y:S01]  /*7770*/  ISETP.GT.AND P4, PT, R0, RZ, P1 ;  /* 0x000000ff0000720c */ /* 0x000fe20000f84270 */
[----:B------:R-:W-:Y:S01]  /*7780*/  FMUL R52, R52, R154 ;  /* 0x0000009a34347220 */ /* 0x000fe20000400000 */
[----:B------:R-:W-:Y:S01]  /*7790*/  F2FP.BF16.F32.PACK_AB R38, RZ, R38 ;  /* 0x00000026ff26723e */ /* 0x000fe200000010ff */
[-C--:B------:R-:W-:Y:S01]  /*77a0*/  FMUL R53, R53, R154.reuse ;  /* 0x0000009a35357220 */ /* 0x080fe20000400000 */
        /* <DEDUP_REMOVED lines=325> */
[----:B------:R-:W-:Y:S01]  /*8c00*/  FMUL R151, R151, R154 ;  /* 0x0000009a97977220 */ /* 0x000fe20000400000 */
[----:B------:R-:W-:Y:S01]  /*8c10*/  ISETP.GT.AND P2, PT, R0, 0x8, P1 ;  /* 0x000000080000780c */ /* 0x000fe20000f44270 */
[----:B------:R-:W-:Y:S01]  /*8c20*/  @P3 STG.E.U16 desc[UR36][R6.64+0x132], R103 ;  /* 0x0001326706003986 */ /* 0x000fe2000c101524 */
[----:B------:R-:W-:-:S02]  /*8c30*/  ISETP.GT.AND P1, PT, R3, 0xa8, PT ;  /* 0x000000a80300780c */ /* 0x000fc40003f24270 */
[----:B------:R-:W-:Y:S01]  /*8c40*/  F2FP.BF16.F32.PACK_AB R105, RZ, R105 ;  /* 0x00000069ff69723e */ /* 0x000fe200000010ff */
[----:B------:R-:W-:Y:S01]  /*8c50*/  @P4 STG.E.U16 desc[UR36][R4.64+0x140], R104 ;  /* 0x0001406804004986 */ /* 0x000fe2000c101524 */
[C---:B------:R-:W-:Y:S02]  /*8c60*/  ISETP.GT.AND P3, PT, R0.reuse, 0x8, P0 ;  /* 0x000000080000780c */ /* 0x040fe40000764270 */
[----:B------:R-:W-:Y:S01]  /*8c70*/  ISETP.GT.AND P0, PT, R3, 0xa9, PT ;  /* 0x000000a90300780c */ /* 0x000fe20003f04270 */
[----:B------:R-:W-:Y:S01]  /*8c80*/  @P5 STG.E.U16 desc[UR36][R4.64+0x142], R105 ;  /* 0x0001426904005986 */ /* 0x000fe2000c101524 */
[C---:B------:R-:W-:Y:S02]  /*8c90*/  ISETP.GT.AND P4, PT, R0.reuse, RZ, P1 ;  /* 0x000000ff0000720c */ /* 0x040fe40000f84270 */
[----:B------:R-:W-:Y:S02]  /*8ca0*/  F2FP.BF16.F32.PACK_AB R106, RZ, R106 ;  /* 0x0000006aff6a723e */ /* 0x000fe400000010ff */
[----:B------:R-:W-:-:S02]  /*8cb0*/  ISETP.GT.AND P5, PT, R0, RZ, P0 ;  /* 0x000000ff0000720c */ /* 0x000fc400007a4270 */
[----:B------:R-:W-:Y:S01]  /*8cc0*/  F2FP.BF16.F32.PACK_AB R107, RZ, R107 ;  /* 0x0000006bff6b723e */ /* 0x000fe200000010ff */
[----:B------:R-:W-:Y:S01]  /*8cd0*/  @P2 STG.E.U16 desc[UR36][R6.64+0x140], R106 ;  /* 0x0001406a06002986 */ /* 0x000fe2000c101524 */
[----:B------:R-:W-:Y:S02]  /*8ce0*/  F2FP.BF16.F32.PACK_AB R108, RZ, R108 ;  /* 0x0000006cff6c723e */ /* 0x000fe400000010ff */
[C---:B------:R-:W-:Y:S01]  /*8cf0*/  ISETP.GT.AND P2, PT, R0.reuse, 0x8, P1 ;  /* 0x000000080000780c */ /* 0x040fe20000f44270 */
[----:B------:R-:W-:Y:S01]  /*8d00*/  @P3 STG.E.U16 desc[UR36][R6.64+0x142], R107 ;  /* 0x0001426b06003986 */ /* 0x000fe2000c101524 */
[----:B------:R-:W-:Y:S02]  /*8d10*/  ISETP.GT.AND P1, PT, R3, 0xb0, PT ;  /* 0x000000b00300780c */ /* 0x000fe40003f24270 */
[----:B------:R-:W-:Y:S01]  /*8d20*/  F2FP.BF16.F32.PACK_AB R109, RZ, R109 ;  /* 0x0000006dff6d723e */ /* 0x000fe200000010ff */
[----:B------:R-:W-:Y:S01]  /*8d30*/  @P4 STG.E.U16 desc[UR36][R4.64+0x150], R108 ;  /* 0x0001506c04004986 */ /* 0x000fe2000c101524 */
[----:B------:R-:W-:-:S02]  /*8d40*/  ISETP.GT.AND P3, PT, R0, 0x8, P0 ;  /* 0x000000080000780c */ /* 0x000fc40000764270 */
[----:B------:R-:W-:Y:S01]  /*8d50*/  ISETP.GT.AND P0, PT, R3, 0xb1, PT ;  /* 0x000000b10300780c */ /* 0x000fe20003f04270 */
[----:B------:R-:W-:Y:S01]  /*8d60*/  @P5 STG.E.U16 desc[UR36][R4.64+0x152], R109 ;  /* 0x0001526d04005986 */ /* 0x000fe2000c101524 */
[C---:B------:R-:W-:Y:S02]  /*8d70*/  ISETP.GT.AND P4, PT, R0.reuse, RZ, P1 ;  /* 0x000000ff0000720c */ /* 0x040fe40000f84270 */
[----:B------:R-:W-:Y:S02]  /*8d80*/  F2FP.BF16.F32.PACK_AB R110, RZ, R110 ;  /* 0x0000006eff6e723e */ /* 0x000fe400000010ff */
[----:B------:R-:W-:Y:S02]  /*8d90*/  ISETP.GT.AND P5, PT, R0, RZ, P0 ;  /* 0x000000ff0000720c */ /* 0x000fe400007a4270 */
[----:B------:R-:W-:Y:S01]  /*8da0*/  F2FP.BF16.F32.PACK_AB R111, RZ, R111 ;  /* 0x0000006fff6f723e */ /* 0x000fe200000010ff */
[----:B------:R-:W-:Y:S01]  /*8db0*/  @P2 STG.E.U16 desc[UR36][R6.64+0x150], R110 ;  /* 0x0001506e06002986 */ /* 0x000fe2000c101524 */
[----:B------:R-:W-:-:S02]  /*8dc0*/  F2FP.BF16.F32.PACK_AB R112, RZ, R112 ;  /* 0x00000070ff70723e */ /* 0x000fc400000010ff */
[C---:B------:R-:W-:Y:S01]  /*8dd0*/  ISETP.GT.AND P2, PT, R0.reuse, 0x8, P1 ;  /* 0x000000080000780c */ /* 0x040fe20000f44270 */
[----:B------:R-:W-:Y:S01]  /*8de0*/  @P3 STG.E.U16 desc[UR36][R6.64+0x152], R111 ;  /* 0x0001526f06003986 */ /* 0x000fe2000c101524 */
[C---:B------:R-:W-:Y:S02]  /*8df0*/  ISETP.GT.AND P1, PT, R3.reuse, 0xb8, PT ;  /* 0x000000b80300780c */ /* 0x040fe40003f24270 */
[----:B------:R-:W-:Y:S01]  /*8e00*/  F2FP.BF16.F32.PACK_AB R113, RZ, R113 ;  /* 0x00000071ff71723e */ /* 0x000fe200000010ff */
[----:B------:R-:W-:Y:S01]  /*8e10*/  @P4 STG.E.U16 desc[UR36][R4.64+0x160], R112 ;  /* 0x0001607004004986 */ /* 0x000fe2000c101524 */
[C---:B------:R-:W-:Y:S02]  /*8e20*/  ISETP.GT.AND P3, PT, R0.reuse, 0x8, P0 ;  /* 0x000000080000780c */ /* 0x040fe40000764270 */
[----:B------:R-:W-:Y:S01]  /*8e30*/  ISETP.GT.AND P0, PT, R3, 0xb9, PT ;  /* 0x000000b90300780c */ /* 0x000fe20003f04270 */
[----:B------:R-:W-:Y:S01]  /*8e40*/  @P5 STG.E.U16 desc[UR36][R4.64+0x162], R113 ;  /* 0x0001627104005986 */ /* 0x000fe2000c101524 */
[----:B------:R-:W-:-:S02]  /*8e50*/  ISETP.GT.AND P4, PT, R0, RZ, P1 ;  /* 0x000000ff0000720c */ /* 0x000fc40000f84270 */
[----:B------:R-:W-:Y:S02]  /*8e60*/  F2FP.BF16.F32.PACK_AB R114, RZ, R114 ;  /* 0x00000072ff72723e */ /* 0x000fe400000010ff */
[C---:B------:R-:W-:Y:S02]  /*8e70*/  ISETP.GT.AND P5, PT, R0.reuse, RZ, P0 ;  /* 0x000000ff0000720c */ /* 0x040fe400007a4270 */
[----:B------:R-:W-:Y:S01]  /*8e80*/  F2FP.BF16.F32.PACK_AB R115, RZ, R115 ;  /* 0x00000073ff73723e */ /* 0x000fe200000010ff */
[----:B------:R-:W-:Y:S01]  /*8e90*/  @P2 STG.E.U16 desc[UR36][R6.64+0x160], R114 ;  /* 0x0001607206002986 */ /* 0x000fe2000c101524 */
[----:B------:R-:W-:Y:S02]  /*8ea0*/  F2FP.BF16.F32.PACK_AB R116, RZ, R116 ;  /* 0x00000074ff74723e */ /* 0x000fe400000010ff */
        /* <DEDUP_REMOVED lines=65> */
[----:B------:R-:W-:Y:S02]  /*92c0*/  ISETP.GT.AND P5, PT, R0, RZ, P0 ;  /* 0x000000ff0000720c */ /* 0x000fe400007a4270 */
[----:B------:R-:W-:Y:S02]  /*92d0*/  F2FP.BF16.F32.PACK_AB R134, RZ, R134 ;  /* 0x00000086ff86723e */ /* 0x000fe400000010ff */
[----:B------:R-:W-:Y:S02]  /*92e0*/  F2FP.BF16.F32.PACK_AB R135, RZ, R135 ;  /* 0x00000087ff87723e */ /* 0x000fe400000010ff */
[----:B------:R-:W-:Y:S01]  /*92f0*/  F2FP.BF16.F32.PACK_AB R136, RZ, R136 ;  /* 0x00000088ff88723e */ /* 0x000fe200000010ff */
[----:B------:R-:W-:Y:S01]  /*9300*/  @P2 STG.E.U16 desc[UR36][R6.64+0x1b0], R134 ;  /* 0x0001b08606002986 */ /* 0x000fe2000c101524 */
[----:B------:R-:W-:-:S02]  /*9310*/  F2FP.BF16.F32.PACK_AB R137, RZ, R137 ;  /* 0x00000089ff89723e */ /* 0x000fc400000010ff */
[C---:B------:R-:W-:Y:S01]  /*9320*/  ISETP.GT.AND P1, PT, R0.reuse, 0x8, P1 ;  /* 0x000000080000780c */ /* 0x040fe20000f24270 */
[----:B------:R-:W-:Y:S01]  /*9330*/  @P3 STG.E.U16 desc[UR36][R6.64+0x1b2], R135 ;  /* 0x0001b28706003986 */ /* 0x000fe2000c101524 */
[C---:B------:R-:W-:Y:S02]  /*9340*/  ISETP.GT.AND P2, PT, R0.reuse, 0x8, P0 ;  /* 0x000000080000780c */ /* 0x040fe40000744270 */
[C---:B------:R-:W-:Y:S01]  /*9350*/  ISETP.GT.AND P0, PT, R3.reuse, 0xe9, PT ;  /* 0x000000e90300780c */ /* 0x040fe20003f04270 */
[----:B------:R-:W-:Y:S01]  /*9360*/  @P4 STG.E.U16 desc[UR36][R4.64+0x1c0], R136 ;  /* 0x0001c08804004986 */ /* 0x000fe2000c101524 */
[----:B------:R-:W-:Y:S02]  /*9370*/  ISETP.GT.AND P4, PT, R3, 0xe8, PT ;  /* 0x000000e80300780c */ /* 0x000fe40003f84270 */
[----:B------:R-:W-:Y:S01]  /*9380*/  F2FP.BF16.F32.PACK_AB R138, RZ, R138 ;  /* 0x0000008aff8a723e */ /* 0x000fe200000010ff */
[----:B------:R-:W-:Y:S01]  /*9390*/  @P5 STG.E.U16 desc[UR36][R4.64+0x1c2], R137 ;  /* 0x0001c28904005986 */ /* 0x000fe2000c101524 */
[----:B------:R-:W-:-:S02]  /*93a0*/  ISETP.GT.AND P5, PT, R0, RZ, P4 ;  /* 0x000000ff0000720c */ /* 0x000fc400027a4270 */
[----:B------:R-:W-:Y:S01]  /*93b0*/  F2FP.BF16.F32.PACK_AB R139, RZ, R139 ;  /* 0x0000008bff8b723e */ /* 0x000fe200000010ff */
[----:B------:R-:W-:Y:S01]  /*93c0*/  @P1 STG.E.U16 desc[UR36][R6.64+0x1c0], R138 ;  /* 0x0001c08a06001986 */ /* 0x000fe2000c101524 */
[----:B------:R-:W-:Y:S02]  /*93d0*/  F2FP.BF16.F32.PACK_AB R140, RZ, R140 ;  /* 0x0000008cff8c723e */ /* 0x000fe400000010ff */
[C---:B------:R-:W-:Y:S01]  /*93e0*/  ISETP.GT.AND P3, PT, R0.reuse, RZ, P0 ;  /* 0x000000ff0000720c */ /* 0x040fe20000764270 */
[----:B------:R-:W-:Y:S01]  /*93f0*/  @P2 STG.E.U16 desc[UR36][R6.64+0x1c2], R139 ;  /* 0x0001c28b06002986 */ /* 0x000fe2000c101524 */
[C---:B------:R-:W-:Y:S02]  /*9400*/  ISETP.GT.AND P4, PT, R0.reuse, 0x8, P4 ;  /* 0x000000080000780c */ /* 0x040fe40002784270 */
[----:B------:R-:W-:Y:S02]  /*9410*/  F2FP.BF16.F32.PACK_AB R141, RZ, R141 ;  /* 0x0000008dff8d723e */ /* 0x000fe400000010ff */
[----:B------:R-:W-:Y:S01]  /*9420*/  F2FP.BF16.F32.PACK_AB R142, RZ, R142 ;  /* 0x0000008eff8e723e */ /* 0x000fe200000010ff */
[----:B------:R-:W-:Y:S01]  /*9430*/  @P5 STG.E.U16 desc[UR36][R4.64+0x1d0], R140 ;  /* 0x0001d08c04005986 */ /* 0x000fe2000c101524 */
[----:B------:R-:W-:-:S02]  /*9440*/  ISETP.GT.AND P5, PT, R0, 0x8, P0 ;  /* 0x000000080000780c */ /* 0x000fc400007a4270 */
[----:B------:R-:W-:Y:S02]  /*9450*/  F2FP.BF16.F32.PACK_AB R143, RZ, R143 ;  /* 0x0000008fff8f723e */ /* 0x000fe400000010ff */
[C---:B------:R-:W-:Y:S01]  /*9460*/  ISETP.GT.AND P0, PT, R3.reuse, 0xf1, PT ;  /* 0x000000f10300780c */ /* 0x040fe20003f04270 */
[----:B------:R-:W-:Y:S01]  /*9470*/  @P3 STG.E.U16 desc[UR36][R4.64+0x1d2], R141 ;  /* 0x0001d28d04003986 */ /* 0x000fe2000c101524 */
[----:B------:R-:W-:Y:S02]  /*9480*/  ISETP.GT.AND P3, PT, R3, 0xf0, PT ;  /* 0x000000f00300780c */ /* 0x000fe40003f64270 */
[----:B------:R-:W-:Y:S01]  /*9490*/  F2FP.BF16.F32.PACK_AB R144, RZ, R144 ;  /* 0x00000090ff90723e */ /* 0x000fe200000010ff */
[----:B------:R-:W-:Y:S01]  /*94a0*/  @P4 STG.E.U16 desc[UR36][R6.64+0x1d0], R142 ;  /* 0x0001d08e06004986 */ /* 0x000fe2000c101524 */
[C---:B------:R-:W-:Y:S02]  /*94b0*/  ISETP.GT.AND P4, PT, R0.reuse, RZ, P3 ;  /* 0x000000ff0000720c */ /* 0x040fe40001f84270 */
[----:B------:R-:W-:Y:S01]  /*94c0*/  F2FP.BF16.F32.PACK_AB R145, RZ, R145 ;  /* 0x00000091ff91723e */ /* 0x000fe200000010ff */
[----:B------:R-:W-:Y:S01]  /*94d0*/  @P5 STG.E.U16 desc[UR36][R6.64+0x1d2], R143 ;  /* 0x0001d28f06005986 */ /* 0x000fe2000c101524 */
[----:B------:R-:W-:-:S02]  /*94e0*/  ISETP.GT.AND P5, PT, R0, RZ, P0 ;  /* 0x000000ff0000720c */ /* 0x000fc400007a4270 */
[C---:B------:R-:W-:Y:S02]  /*94f0*/  ISETP.GT.AND P2, PT, R3.reuse, 0xf8, PT ;  /* 0x000000f80300780c */ /* 0x040fe40003f44270 */
[----:B------:R-:W-:Y:S02]  /*9500*/  ISETP.GT.AND P1, PT, R3, 0xf9, PT ;  /* 0x000000f90300780c */ /* 0x000fe40003f24270 */
[C---:B------:R-:W-:Y:S02]  /*9510*/  ISETP.GT.AND P3, PT, R0.reuse, 0x8, P3 ;  /* 0x000000080000780c */ /* 0x040fe40001f64270 */
[C---:B------:R-:W-:Y:S01]  /*9520*/  ISETP.GT.AND P0, PT, R0.reuse, 0x8, P0 ;  /* 0x000000080000780c */ /* 0x040fe20000704270 */
[----:B------:R-:W-:Y:S01]  /*9530*/  @P4 STG.E.U16 desc[UR36][R4.64+0x1e0], R144 ;  /* 0x0001e09004004986 */ /* 0x000fe2000c101524 */
[C---:B------:R-:W-:Y:S02]  /*9540*/  ISETP.GT.AND P4, PT, R0.reuse, RZ, P1 ;  /* 0x000000ff0000720c */ /* 0x040fe40000f84270 */
[----:B------:R-:W-:Y:S01]  /*9550*/  F2FP.BF16.F32.PACK_AB R146, RZ, R146 ;  /* 0x00000092ff92723e */ /* 0x000fe200000010ff */
[----:B------:R-:W-:Y:S01]  /*9560*/  @P5 STG.E.U16 desc[UR36][R4.64+0x1e2], R145 ;  /* 0x0001e29104005986 */ /* 0x000fe2000c101524 */
[----:B------:R-:W-:-:S02]  /*9570*/  ISETP.GT.AND P5, PT, R0, RZ, P2 ;  /* 0x000000ff0000720c */ /* 0x000fc400017a4270 */
[C---:B------:R-:W-:Y:S02]  /*9580*/  ISETP.GT.AND P2, PT, R0.reuse, 0x8, P2 ;  /* 0x000000080000780c */ /* 0x040fe40001744270 */
[----:B------:R-:W-:Y:S01]  /*9590*/  F2FP.BF16.F32.PACK_AB R147, RZ, R147 ;  /* 0x00000093ff93723e */ /* 0x000fe200000010ff */
[----:B------:R-:W-:Y:S01]  /*95a0*/  @P3 STG.E.U16 desc[UR36][R6.64+0x1e0], R146 ;  /* 0x0001e09206003986 */ /* 0x000fe2000c101524 */
[----:B------:R-:W-:Y:S02]  /*95b0*/  ISETP.GT.AND P1, PT, R0, 0x8, P1 ;  /* 0x000000080000780c */ /* 0x000fe40000f24270 */
[----:B------:R-:W-:Y:S01]  /*95c0*/  F2FP.BF16.F32.PACK_AB R148, RZ, R148 ;  /* 0x00000094ff94723e */ /* 0x000fe200000010ff */
[----:B------:R-:W-:Y:S01]  /*95d0*/  @P0 STG.E.U16 desc[UR36][R6.64+0x1e2], R147 ;  /* 0x0001e29306000986 */ /* 0x000fe2000c101524 */
[----:B------:R-:W-:Y:S02]  /*95e0*/  F2FP.BF16.F32.PACK_AB R149, RZ, R149 ;  /* 0x00000095ff95723e */ /* 0x000fe400000010ff */
[----:B------:R-:W-:Y:S01]  /*95f0*/  F2FP.BF16.F32.PACK_AB R150, RZ, R150 ;  /* 0x00000096ff96723e */ /* 0x000fe200000010ff */
[----:B------:R-:W-:Y:S01]  /*9600*/  @P5 STG.E.U16 desc[UR36][R4.64+0x1f0], R148 ;  /* 0x0001f09404005986 */ /* 0x000fe2000c101524 */
[----:B------:R-:W-:-:S03]  /*9610*/  F2FP.BF16.F32.PACK_AB R151, RZ, R151 ;  /* 0x00000097ff97723e */ /* 0x000fc600000010ff */
[----:B------:R0:W-:Y:S02]  /*9620*/  @P4 STG.E.U16 desc[UR36][R4.64+0x1f2], R149 ;  /* 0x0001f29504004986 */ /* 0x0001e4000c101524 */
[----:B0-----:R-:W-:Y:S02]  /*9630*/  @P2 IMAD.MOV.U32 R4, RZ, RZ, R6 ;  /* 0x000000ffff042224 */ /* 0x001fe400078e0006 */
[----:B------:R-:W-:-:S05]  /*9640*/  @P2 IMAD.MOV.U32 R5, RZ, RZ, R7 ;  /* 0x000000ffff052224 */ /* 0x000fca00078e0007 */
[----:B------:R0:W-:Y:S04]  /*9650*/  @P2 STG.E.U16 desc[UR36][R4.64+0x1f0], R150 ;  /* 0x0001f09604002986 */ /* 0x0001e8000c101524 */
[----:B------:R0:W-:Y:S02]  /*9660*/  @P1 STG.E.U16 desc[UR36][R6.64+0x1f2], R151 ;  /* 0x0001f29706001986 */ /* 0x0001e4000c101524 */
.L_x_282:
[----:B------:R-:W-:Y:S05]  /*9670*/  BSYNC B0 ;  /* 0x0000000000007941 */ /* 0x000fea0003800000 */
.L_x_28:
[----:B------:R-:W-:Y:S01]  /*9680*/  ULDC UR4, c[0x0][0xc] ;  /* 0x0000030000047ab9 */ /* 0x000fe20000000800 */
[----:B------:R-:W-:Y:S01]  /*9690*/  ULDC UR5, c[0x0][0x10] ;  /* 0x0000040000057ab9 */ /* 0x000fe20000000800 */
[----:B0-----:R-:W0:Y:S01]  /*96a0*/  LDC R3, c[0x0][0x14] ;  /* 0x00000500ff037b82 */ /* 0x001e220000000800 */
[----:B------:R-:W-:Y:S01]  /*96b0*/  UIMAD.WIDE.U32 UR4, UR4, UR5, URZ ;  /* 0x00000005040472a5 */ /* 0x000fe2000f8e003f */
[----:B------:R-:W-:Y:S01]  /*96c0*/  PRMT R0, RZ, 0x7610, R0 ;  /* 0x00007610ff007816 */ /* 0x000fe20000000000 */
[----:B----45:R-:W-:Y:S02]  /*96d0*/  IMAD.MOV.U32 R152, RZ, RZ, -0x1 ;  /* 0xffffffffff987424 */ /* 0x030fe400078e00ff */
[----:B------:R-:W-:Y:S02]  /*96e0*/  IMAD.MOV.U32 R23, RZ, RZ, -0x1 ;  /* 0xffffffffff177424 */ /* 0x000fe400078e00ff */
[----:B0-----:R-:W-:-:S04]  /*96f0*/  IMAD.WIDE.U32 R16, R3, UR4, R16 ;  /* 0x0000000403107c25 */ /* 0x001fc8000f8e0010 */
[----:B------:R-:W-:Y:S01]  /*9700*/  IMAD R3, R3, UR5, RZ ;  /* 0x0000000503037c24 */ /* 0x000fe2000f8e02ff */
[----:B------:R-:W-:Y:S02]  /*9710*/  ULDC.64 UR4, c[0x0][0x650] ;  /* 0x0001940000047ab9 */ /* 0x000fe40000000a00 */
[----:B------:R-:W-:Y:S01]  /*9720*/  ISETP.GE.U32.AND P0, PT, R16, UR4, PT ;  /* 0x0000000410007c0c */ /* 0x000fe2000bf06070 */
[----:B------:R-:W-:-:S05]  /*9730*/  IMAD.IADD R17, R17, 0x1, R3 ;  /* 0x0000000111117824 */ /* 0x000fca00078e0203 */
[----:B------:R-:W-:-:S13]  /*9740*/  ISETP.GE.U32.AND.EX P0, PT, R17, UR5, PT, P0 ;  /* 0x0000000511007c0c */ /* 0x000fda000bf06100 */
[----:B------:R-:W-:Y:S05]  /*9750*/  @P0 BRA `(.L_x_283) ;  /* 0x0000000400640947 */ /* 0x000fea0003800000 */
[----:B------:R-:W0:Y:S01]  /*9760*/  S2R R12, SR_CTAID.X ;  /* 0x00000000000c7919 */ /* 0x000e220000002500 */
[----:B------:R-:W4:Y:S01]  /*9770*/  LDC.64 R10, c[0x0][0x628] ;  /* 0x00018a00ff0a7b82 */ /* 0x000f220000000a00 */
[----:B------:R-:W-:Y:S01]  /*9780*/  ULDC UR4, c[0x0][0x150] ;  /* 0x0000540000047ab9 */ /* 0x000fe20000000800 */
[----:B-123--:R-:W-:Y:S01]  /*9790*/  IMAD.MOV.U32 R8, RZ, RZ, R16 ;  /* 0x000000ffff087224 */ /* 0x00efe200078e0010 */
[----:B------:R-:W1:Y:S01]  /*97a0*/  S2R R24, SR_CTAID.Y ;  /* 0x0000000000187919 */ /* 0x000e620000002600 */
[----:B------:R-:W-:-:S04]  /*97b0*/  IMAD.MOV.U32 R9, RZ, RZ, R17 ;  /* 0x000000ffff097224 */ /* 0x000fc800078e0011 */
[----:B------:R-:W2:Y:S08]  /*97c0*/  LDC R21, c[0x0][0x144] ;  /* 0x00005100ff157b82 */ /* 0x000eb00000000800 */
[----:B------:R-:W3:Y:S08]  /*97d0*/  LDC R0, c[0x0][0x630] ;  /* 0x00018c00ff007b82 */ /* 0x000ef00000000800 */
[----:B------:R-:W1:Y:S01]  /*97e0*/  LDC.64 R14, c[0x0][0x620] ;  /* 0x00018800ff0e7b82 */ /* 0x000e620000000a00 */
[----:B----4-:R-:W-:-:S04]  /*97f0*/  ISETP.NE.U32.AND P0, PT, R10, RZ, PT ;  /* 0x000000ff0a00720c */ /* 0x010fc80003f05070 */
[----:B------:R-:W-:Y:S02]  /*9800*/  ISETP.NE.AND.EX P0, PT, R11, RZ, PT, P0 ;  /* 0x000000ff0b00720c */ /* 0x000fe40003f05300 */
[----:B0-----:R-:W-:-:S05]  /*9810*/  I2FP.F32.U32 R3, R12 ;  /* 0x0000000c00037245 */ /* 0x001fca0000201000 */
[----:B------:R-:W-:-:S04]  /*9820*/  FMUL R3, R3, UR4 ;  /* 0x0000000403037c20 */ /* 0x000fc80008400000 */
[----:B------:R0:W4:Y:S02]  /*9830*/  F2I.U32.TRUNC.NTZ R20, R3 ;  /* 0x0000000300147305 */ /* 0x000124000020f000 */
[----:B--23--:R-:W-:Y:S05]  /*9840*/  @!P0 BRA `(.L_x_284) ;  /* 0x0000000000288947 */ /* 0x00cfea0003800000 */
[----:B0-----:R-:W0:Y:S02]  /*9850*/  LDC R3, c[0x0][0x634] ;  /* 0x00018d00ff037b82 */ /* 0x001e240000000800 */
        /* <DEDUP_REMOVED lines=9> */
.L_x_284:
[----:B------:R-:W2:Y:S01]  /*98f0*/  LDC.64 R30, c[0x0][0x640] ;  /* 0x00019000ff1e7b82 */ /* 0x000ea20000000a00 */
[-CC-:B------:R-:W-:Y:S01]  /*9900*/  SHF.R.U64 R23, R8, R0.reuse, R9.reuse ;  /* 0x0000000008177219 */ /* 0x180fe20000001209 */
[----:B----4-:R-:W-:Y:S01]  /*9910*/  IMAD.MOV R20, RZ, RZ, -R20 ;  /* 0x000000ffff147224 */ /* 0x010fe200078e0a14 */
[----:B------:R-:W-:Y:S01]  /*9920*/  SHF.R.U32.HI R0, RZ, R0, R9 ;  /* 0x00000000ff007219 */ /* 0x000fe20000011609 */
[----:B------:R-:W-:Y:S01]  /*9930*/  ULDC UR4, c[0x0][0x154] ;  /* 0x0000550000047ab9 */ /* 0x000fe20000000800 */
[----:B0-----:R-:W-:Y:S01]  /*9940*/  IADD3 R3, P0, RZ, -R23, RZ ;  /* 0x80000017ff037210 */ /* 0x001fe20007f1e0ff */
[----:B------:R-:W-:Y:S02]  /*9950*/  IMAD R26, R21, R20, R12 ;  /* 0x00000014151a7224 */ /* 0x000fe400078e020c */
[----:B------:R-:W0:Y:S01]  /*9960*/  LDC R6, c[0x0][0x618] ;  /* 0x00018600ff067b82 */ /* 0x000e220000000800 */
[----:B------:R-:W-:Y:S02]  /*9970*/  IMAD.MOV.U32 R7, RZ, RZ, 0x1 ;  /* 0x00000001ff077424 */ /* 0x000fe400078e00ff */
[----:B------:R-:W-:-:S04]  /*9980*/  IMAD.X R5, RZ, RZ, ~R0, P0 ;  /* 0x000000ffff057224 */ /* 0x000fc800000e0e00 */
[-C--:B-1----:R-:W-:Y:S01]  /*9990*/  IMAD R0, R5, R14.reuse, RZ ;  /* 0x0000000e05007224 */ /* 0x082fe200078e02ff */
[----:B------:R-:W1:Y:S01]  /*99a0*/  LDC R8, c[0x0][0x608] ;  /* 0x00018200ff087b82 */ /* 0x000e620000000800 */
[----:B------:R-:W-:-:S04]  /*99b0*/  IMAD.WIDE.U32 R4, R3, R14, R16 ;  /* 0x0000000e03047225 */ /* 0x000fc800078e0010 */
[----:B------:R-:W-:Y:S01]  /*99c0*/  IMAD R3, R3, R15, R0 ;  /* 0x0000000f03037224 */ /* 0x000fe200078e0200 */
[----:B------:R-:W-:Y:S02]  /*99d0*/  I2FP.F32.U32 R0, R24 ;  /* 0x0000001800007245 */ /* 0x000fe40000201000 */
[----:B------:R-:W3:Y:S01]  /*99e0*/  LDC R28, c[0x0][0x658] ;  /* 0x00019600ff1c7b82 */ /* 0x000ee20000000800 */
[----:B------:R-:W-:Y:S01]  /*99f0*/  IMAD.IADD R3, R5, 0x1, R3 ;  /* 0x0000000105037824 */ /* 0x000fe200078e0203 */
[----:B--2---:R-:W-:Y:S01]  /*9a00*/  ISETP.NE.U32.AND P0, PT, R30, RZ, PT ;  /* 0x000000ff1e00720c */ /* 0x004fe20003f05070 */
[----:B------:R-:W-:Y:S01]  /*9a10*/  FMUL R0, R0, UR4 ;  /* 0x0000000400007c20 */ /* 0x000fe20008400000 */
[----:B------:R-:W-:Y:S02]  /*9a20*/  IMAD.MOV.U32 R5, RZ, RZ, -0x1 ;  /* 0xffffffffff057424 */ /* 0x000fe400078e00ff */
[----:B------:R-:W-:Y:S01]  /*9a30*/  ISETP.NE.AND.EX P0, PT, R31, RZ, PT, P0 ;  /* 0x000000ff1f00720c */ /* 0x000fe20003f05300 */
[----:B------:R2:W4:Y:S01]  /*9a40*/  F2I.U32.TRUNC.NTZ R13, R0 ;  /* 0x00000000000d7305 */ /* 0x000522000020f000 */
[----:B------:R-:W2:Y:S01]  /*9a50*/  LDC R15, c[0x0][0x148] ;  /* 0x00005200ff0f7b82 */ /* 0x000ea20000000800 */
[----:B0-----:R-:W-:-:S02]  /*9a60*/  SHF.R.U64 R12, R4, R6, R3 ;  /* 0x00000006040c7219 */ /* 0x001fc40000001203 */
[----:B------:R-:W-:-:S05]  /*9a70*/  SHF.R.U32.HI R3, RZ, R6, R3 ;  /* 0x00000006ff037219 */ /* 0x000fca0000011603 */
[----:B------:R-:W0:Y:S01]  /*9a80*/  LDC R20, c[0x0][0x600] ;  /* 0x00018000ff147b82 */ /* 0x000e220000000800 */
[-CC-:B-1----:R-:W-:Y:S02]  /*9a90*/  SHF.R.U64 R10, R12, R8.reuse, R3.reuse ;  /* 0x000000080c0a7219 */ /* 0x182fe40000001203 */
[----:B------:R-:W-:-:S05]  /*9aa0*/  SHF.R.U32.HI R3, RZ, R8, R3 ;  /* 0x00000008ff037219 */ /* 0x000fca0000011603 */
[----:B------:R-:W1:Y:S01]  /*9ab0*/  LDC R21, c[0x0][0x648] ;  /* 0x00019200ff157b82 */ /* 0x000e620000000800 */
[-C--:B---3--:R-:W-:Y:S02]  /*9ac0*/  SHF.L.U32 R4, R5, R28.reuse, RZ ;  /* 0x0000001c05047219 */ /* 0x088fe400000006ff */
[-CC-:B------:R-:W-:Y:S02]  /*9ad0*/  SHF.R.U64 R14, R10, R28.reuse, R3.reuse ;  /* 0x0000001c0a0e7219 */ /* 0x180fe40000001203 */
[----:B------:R-:W-:Y:S02]  /*9ae0*/  SHF.R.U32.HI R5, RZ, R28, R3 ;  /* 0x0000001cff057219 */ /* 0x000fe40000011603 */
[----:B------:R-:W-:Y:S01]  /*9af0*/  LOP3.LUT R153, RZ, R4, RZ, 0x33, !PT ;  /* 0x00000004ff997212 */ /* 0x000fe200078e33ff */
[----:B------:R-:W3:Y:S01]  /*9b00*/  LDC R25, c[0x0][0x638] ;  /* 0x00018e00ff197b82 */ /* 0x000ee20000000800 */
[----:B------:R-:W-:Y:S01]  /*9b10*/  SHF.L.U32 R28, R7, R28, RZ ;  /* 0x0000001c071c7219 */ /* 0x000fe200000006ff */
[----:B------:R-:W-:-:S06]  /*9b20*/  IMAD.MOV.U32 R4, RZ, RZ, R14 ;  /* 0x000000ffff047224 */ /* 0x000fcc00078e000e */
[----:B------:R-:W0:Y:S01]  /*9b30*/  LDC R27, c[0x0][0x610] ;  /* 0x00018400ff1b7b82 */ /* 0x000e220000000800 */
[----:B----4-:R-:W-:Y:S05]  /*9b40*/  @!P0 BRA `(.L_x_285) ;  /* 0x0000000000288947 */ /* 0x010fea0003800000 */
[----:B------:R-:W4:Y:S02]  /*9b50*/  LDC R3, c[0x0][0x64c] ;  /* 0x00019300ff037b82 */ /* 0x000f240000000800 */
[----:B----4-:R-:W-:-:S05]  /*9b60*/  IADD3 R3, P0, R14, R3, RZ ;  /* 0x000000030e037210 */ /* 0x010fca0007f1e0ff */
        /* <DEDUP_REMOVED lines=8> */
.L_x_285:
[----:B------:R-:W-:Y:S01]  /*9bf0*/  ISETP.NE.AND P0, PT, R2, 0x1, PT ;  /* 0x000000010200780c */ /* 0x000fe20003f05270 */
[----:B------:R-:W-:Y:S01]  /*9c00*/  IMAD.MOV R13, RZ, RZ, -R13 ;  /* 0x000000ffff0d7224 */ /* 0x000fe200078e0a0d */
[----:B-12---:R-:W-:Y:S01]  /*9c10*/  SHF.R.U64 R0, R4, R21, R5 ;  /* 0x0000001504007219 */ /* 0x006fe20000001205 */
[----:B0-----:R-:W-:Y:S01]  /*9c20*/  VIADD R5, R20, 0xffffffff ;  /* 0xffffffff14057836 */ /* 0x001fe20000000000 */
[----:B------:R-:W-:-:S03]  /*9c30*/  LOP3.LUT R153, R10, R153, RZ, 0xc0, !PT ;  /* 0x000000990a997212 */ /* 0x000fc600078ec0ff */
[----:B------:R-:W-:Y:S01]  /*9c40*/  IMAD.MOV R3, RZ, RZ, -R0 ;  /* 0x000000ffff037224 */ /* 0x000fe200078e0a00 */
[----:B------:R-:W-:Y:S01]  /*9c50*/  LOP3.LUT R5, R12, R5, RZ, 0xc0, !PT ;  /* 0x000000050c057212 */ /* 0x000fe200078ec0ff */
[----:B------:R-:W-:Y:S02]  /*9c60*/  IMAD R153, R28, R0, R153 ;  /* 0x000000001c997224 */ /* 0x000fe400078e0299 */
[----:B---3--:R-:W-:Y:S02]  /*9c70*/  IMAD R0, R3, R25, R14 ;  /* 0x0000001903007224 */ /* 0x008fe400078e020e */
[----:B------:R-:W-:Y:S02]  /*9c80*/  @P0 IMAD R26, R15, R13, R24 ;  /* 0x0000000d0f1a0224 */ /* 0x000fe400078e0218 */
[----:B------:R-:W-:Y:S02]  /*9c90*/  IMAD R4, R0, R20, R5 ;  /* 0x0000001400047224 */ /* 0x000fe400078e0205 */
[----:B------:R-:W-:-:S02]  /*9ca0*/  IMAD R153, R153, R27, R26 ;  /* 0x0000001b99997224 */ /* 0x000fc400078e021a */
[----:B------:R-:W-:-:S03]  /*9cb0*/  IMAD.MOV.U32 R3, RZ, RZ, 0x1 ;  /* 0x00000001ff037424 */ /* 0x000fc600078e00ff */
[----:B------:R-:W-:Y:S02]  /*9cc0*/  SEL R152, R4, R153, !P0 ;  /* 0x0000009904987207 */ /* 0x000fe40004000000 */
[----:B------:R-:W-:Y:S02]  /*9cd0*/  PRMT R0, R3, 0x7610, R0 ;  /* 0x0000761003007816 */ /* 0x000fe40000000000 */
[----:B------:R-:W-:-:S07]  /*9ce0*/  SEL R153, R153, R4, !P0 ;  /* 0x0000000499997207 */ /* 0x000fce0004000000 */
.L_x_283:
[----:B------:R-:W-:-:S13]  /*9cf0*/  LOP3.LUT P0, RZ, R0, 0xff, RZ, 0xc0, !PT ;  /* 0x000000ff00ff7812 */ /* 0x000fda000780c0ff */
[----:B------:R-:W-:Y:S05]  /*9d00*/  @P0 BRA `(.L_x_286) ;  /* 0xffffff7000800947 */ /* 0x000fea000383ffff */
[----:B------:R-:W-:Y:S05]  /*9d10*/  EXIT ;  /* 0x000000000000794d */ /* 0x000fea0003800000 */
.L_x_3:
[----:B0-----:R-:W-:Y:S01]  /*9d20*/  ULDC.64 UR4, c[0x0][0x650] ;  /* 0x0001940000047ab9 */ /* 0x001fe20000000a00 */
        /* <DEDUP_REMOVED lines=25> */
.L_x_288:
[--C-:B------:R-:W-:Y:S01]  /*9ec0*/  SHF.R.U64 R12, R10, R14, R11.reuse ;  /* 0x0000000e0a0c7219 */ /* 0x100fe2000000120b */
[----:B------:R-:W0:Y:S01]  /*9ed0*/  LDC R22, c[0x0][0x618] ;  /* 0x00018600ff167b82 */ /* 0x000e220000000800 */
[----:B------:R-:W-:Y:S01]  /*9ee0*/  I2FP.F32.U32 R6, R4 ;  /* 0x0000000400067245 */ /* 0x000fe20000201000 */
[----:B------:R-:W-:Y:S01]  /*9ef0*/  ULDC UR4, c[0x0][0x150] ;  /* 0x0000540000047ab9 */ /* 0x000fe20000000800 */
[----:B------:R-:W-:Y:S02]  /*9f00*/  SHF.R.U32.HI R5, RZ, R14, R11 ;  /* 0x0000000eff057219 */ /* 0x000fe4000001160b */
[----:B------:R-:W-:Y:S01]  /*9f10*/  IADD3 R9, P0, RZ, -R12, RZ ;  /* 0x8000000cff097210 */ /* 0x000fe20007f1e0ff */
[----:B------:R-:W-:Y:S01]  /*9f20*/  FMUL R11, R6, UR4 ;  /* 0x00000004060b7c20 */ /* 0x000fe20008400000 */
[----:B------:R-:W-:Y:S01]  /*9f30*/  ULDC UR4, c[0x0][0x154] ;  /* 0x0000550000047ab9 */ /* 0x000fe20000000800 */
[----:B------:R-:W1:Y:S02]  /*9f40*/  LDC.64 R24, c[0x0][0x640] ;  /* 0x00019000ff187b82 */ /* 0x000e640000000a00 */
[----:B------:R-:W-:-:S02]  /*9f50*/  IMAD.X R5, RZ, RZ, ~R5, P0 ;  /* 0x000000ffff057224 */ /* 0x000fc400000e0e05 */
[----:B------:R-:W2:Y:S01]  /*9f60*/  F2I.U32.TRUNC.NTZ R11, R11 ;  /* 0x0000000b000b7305 */ /* 0x000ea2000020f000 */
[----:B------:R-:W-:-:S03]  /*9f70*/  IMAD.WIDE.U32 R6, R9, R20, R16 ;  /* 0x0000001409067225 */ /* 0x000fc600078e0010 */
[----:B------:R-:W3:Y:S01]  /*9f80*/  LDC R13, c[0x0][0x144] ;  /* 0x00005100ff0d7b82 */ /* 0x000ee20000000800 */
[----:B------:R-:W-:-:S04]  /*9f90*/  IMAD R8, R5, R20, RZ ;  /* 0x0000001405087224 */ /* 0x000fc800078e02ff */
[----:B------:R-:W-:Y:S02]  /*9fa0*/  IMAD R5, R9, R21, R8 ;  /* 0x0000001509057224 */ /* 0x000fe400078e0208 */
[----:B------:R-:W-:Y:S01]  /*9fb0*/  IMAD.MOV.U32 R8, RZ, RZ, -0x1 ;  /* 0xffffffffff087424 */ /* 0x000fe200078e00ff */
[----:B------:R-:W4:Y:S01]  /*9fc0*/  LDC R14, c[0x0][0x608] ;  /* 0x00018200ff0e7b82 */ /* 0x000f220000000800 */
[----:B------:R-:W-:Y:S01]  /*9fd0*/  IMAD.IADD R5, R7, 0x1, R5 ;  /* 0x0000000107057824 */ /* 0x000fe200078e0205 */
[----:B------:R-:W-:-:S04]  /*9fe0*/  I2FP.F32.U32 R7, R3 ;  /* 0x0000000300077245 */ /* 0x000fc80000201000 */
[-C--:B0-----:R-:W-:Y:S01]  /*9ff0*/  SHF.R.U64 R10, R6, R22.reuse, R5 ;  /* 0x00000016060a7219 */ /* 0x081fe20000001205 */
[----:B--2---:R-:W-:Y:S01]  /*a000*/  IMAD.MOV R6, RZ, RZ, -R11 ;  /* 0x000000ffff067224 */ /* 0x004fe200078e0a0b */
[----:B------:R-:W0:Y:S01]  /*a010*/  LDC R9, c[0x0][0x658] ;  /* 0x00019600ff097b82 */ /* 0x000e220000000800 */
[----:B-1----:R-:W-:Y:S01]  /*a020*/  ISETP.NE.U32.AND P0, PT, R24, RZ, PT ;  /* 0x000000ff1800720c */ /* 0x002fe20003f05070 */
[----:B------:R-:W-:Y:S01]  /*a030*/  FMUL R7, R7, UR4 ;  /* 0x0000000407077c20 */ /* 0x000fe20008400000 */
[----:B------:R-:W-:Y:S02]  /*a040*/  SHF.R.U32.HI R5, RZ, R22, R5 ;  /* 0x00000016ff057219 */ /* 0x000fe40000011605 */
[----:B------:R-:W-:-:S03]  /*a050*/  ISETP.NE.AND.EX P0, PT, R25, RZ, PT, P0 ;  /* 0x000000ff1900720c */ /* 0x000fc60003f05300 */
[----:B------:R-:W1:Y:S01]  /*a060*/  LDC R20, c[0x0][0x148] ;  /* 0x00005200ff147b82 */ /* 0x000e620000000800 */
[----:B---3--:R-:W-:Y:S02]  /*a070*/  IMAD R23, R13, R6, R4 ;  /* 0x000000060d177224 */ /* 0x008fe400078e0204 */
[----:B------:R-:W-:-:S05]  /*a080*/  IMAD.MOV.U32 R6, RZ, RZ, 0x1 ;  /* 0x00000001ff067424 */ /* 0x000fca00078e00ff */
[----:B------:R-:W2:Y:S01]  /*a090*/  LDC R21, c[0x0][0x600] ;  /* 0x00018000ff157b82 */ /* 0x000ea20000000800 */
[-CC-:B----4-:R-:W-:Y:S02]  /*a0a0*/  SHF.R.U64 R13, R10, R14.reuse, R5.reuse ;  /* 0x0000000e0a0d7219 */ /* 0x190fe40000001205 */
[----:B------:R-:W-:Y:S02]  /*a0b0*/  SHF.R.U32.HI R4, RZ, R14, R5 ;  /* 0x0000000eff047219 */ /* 0x000fe40000011605 */
[----:B------:R3:W4:Y:S03]  /*a0c0*/  F2I.U32.TRUNC.NTZ R14, R7 ;  /* 0x00000007000e7305 */ /* 0x000726000020f000 */
[----:B------:R-:W1:Y:S01]  /*a0d0*/  LDC R26, c[0x0][0x648] ;  /* 0x00019200ff1a7b82 */ /* 0x000e620000000800 */
[-C--:B0-----:R-:W-:Y:S02]  /*a0e0*/  SHF.R.U64 R15, R13, R9.reuse, R4 ;  /* 0x000000090d0f7219 */ /* 0x081fe40000001204 */
[----:B------:R-:W-:-:S02]  /*a0f0*/  SHF.L.U32 R8, R8, R9, RZ ;  /* 0x0000000908087219 */ /* 0x000fc400000006ff */
[-C--:B------:R-:W-:Y:S01]  /*a100*/  SHF.R.U32.HI R5, RZ, R9.reuse, R4 ;  /* 0x00000009ff057219 */ /* 0x080fe20000011604 */
[----:B------:R-:W-:Y:S01]  /*a110*/  IMAD.MOV.U32 R4, RZ, RZ, R15 ;  /* 0x000000ffff047224 */ /* 0x000fe200078e000f */
[----:B------:R-:W-:Y:S01]  /*a120*/  SHF.L.U32 R22, R6, R9, RZ ;  /* 0x0000000906167219 */ /* 0x000fe200000006ff */
[----:B------:R-:W0:Y:S01]  /*a130*/  LDC R27, c[0x0][0x638] ;  /* 0x00018e00ff1b7b82 */ /* 0x000e220000000800 */
[----:B------:R-:W-:-:S07]  /*a140*/  LOP3.LUT R28, RZ, R8, RZ, 0x33, !PT ;  /* 0x00000008ff1c7212 */ /* 0x000fce00078e33ff */
        /* <DEDUP_REMOVED lines=12> */
.L_x_289:
[----:B------:R-:W-:Y:S01]  /*a210*/  ISETP.NE.AND P0, PT, R2, 0x1, PT ;  /* 0x000000010200780c */ /* 0x000fe20003f05270 */
[----:B--2---:R-:W-:Y:S01]  /*a220*/  VIADD R7, R21, 0xffffffff ;  /* 0xffffffff15077836 */ /* 0x004fe20000000000 */
[----:B-1----:R-:W-:Y:S01]  /*a230*/  SHF.R.U64 R5, R4, R26, R5 ;  /* 0x0000001a04057219 */ /* 0x002fe20000001205 */
[----:B------:R-:W-:Y:S01]  /*a240*/  IMAD.MOV R14, RZ, RZ, -R14 ;  /* 0x000000ffff0e7224 */ /* 0x000fe200078e0a0e */
[----:B------:R-:W-:Y:S01]  /*a250*/  LOP3.LUT R4, R13, R28, RZ, 0xc0, !PT ;  /* 0x0000001c0d047212 */ /* 0x000fe200078ec0ff */
[----:B------:R-:W-:Y:S01]  /*a260*/  IMAD.MOV.U32 R8, RZ, RZ, R12 ;  /* 0x000000ffff087224 */ /* 0x000fe200078e000c */
[----:B------:R-:W-:Y:S01]  /*a270*/  LOP3.LUT R10, R10, R7, RZ, 0xc0, !PT ;  /* 0x000000070a0a7212 */ /* 0x000fe200078ec0ff */
[----:B------:R-:W-:Y:S02]  /*a280*/  IMAD.MOV R6, RZ, RZ, -R5 ;  /* 0x000000ffff067224 */ /* 0x000fe400078e0a05 */
[----:B------:R-:W-:-:S04]  /*a290*/  IMAD R4, R22, R5, R4 ;  /* 0x0000000516047224 */ /* 0x000fc800078e0204 */
[----:B------:R-:W-:Y:S02]  /*a2a0*/  @P0 IMAD R23, R20, R14, R3 ;  /* 0x0000000e14170224 */ /* 0x000fe400078e0203 */
[----:B0-----:R-:W-:Y:S02]  /*a2b0*/  IMAD R3, R6, R27, R15 ;  /* 0x0000001b06037224 */ /* 0x001fe400078e020f */
[----:B------:R-:W-:Y:S02]  /*a2c0*/  IMAD R7, R4, R29, R23 ;  /* 0x0000001d04077224 */ /* 0x000fe400078e0217 */
[----:B------:R-:W-:Y:S02]  /*a2d0*/  IMAD R4, R3, R21, R10 ;  /* 0x0000001503047224 */ /* 0x000fe400078e020a */
[----:B------:R-:W-:-:S03]  /*a2e0*/  IMAD.MOV.U32 R6, RZ, RZ, 0x1 ;  /* 0x00000001ff067424 */ /* 0x000fc600078e00ff */
[----:B------:R-:W-:Y:S02]  /*a2f0*/  SEL R9, R4, R7, !P0 ;  /* 0x0000000704097207 */ /* 0x000fe40004000000 */
[----:B------:R-:W-:-:S07]  /*a300*/  SEL R7, R7, R4, !P0 ;  /* 0x0000000407077207 */ /* 0x000fce0004000000 */
.L_x_287:
[----:B------:R-:W-:-:S08]  /*a310*/  NOP ;  /* 0x0000000000007918 */ /* 0x000fd00000000000 */
[----:B------:R-:W0:-:S00]  /*a320*/  USETMAXREG.DEALLOC.CTAPOOL 0x28 ;  /* 0x00000028000079c8 */ /* 0x000e0000080e0500 */
[----:B0-----:R-:W-:-:S13]  /*a330*/  ISETP.NE.AND P0, PT, R0, RZ, PT ;  /* 0x000000ff0000720c */ /* 0x001fda0003f05270 */
[----:B------:R-:W-:Y:S05]  /*a340*/  @P0 EXIT ;  /* 0x000000000000094d */ /* 0x000fea0003800000 */
[----:B------:R-:W-:Y:S01]  /*a350*/  LOP3.LUT P0, RZ, R6, 0xff, RZ, 0xc0, !PT ;  /* 0x000000ff06ff7812 */ /* 0x000fe2000780c0ff */
[----:B------:R-:W-:Y:S02]  /*a360*/  IMAD.MOV.U32 R0, RZ, RZ, 0x1 ;  /* 0x00000001ff007424 */ /* 0x000fe400078e00ff */
[----:B------:R-:W-:-:S10]  /*a370*/  IMAD.MOV.U32 R12, RZ, RZ, RZ ;  /* 0x000000ffff0c7224 */ /* 0x000fd400078e00ff */
[----:B------:R-:W-:Y:S05]  /*a380*/  @!P0 BRA `(.L_x_290) ;  /* 0x0000000c00308947 */ /* 0x000fea0003800000 */
[----:B------:R-:W0:Y:S01]  /*a390*/  LDC R0, c[0x0][0x28c] ;  /* 0x0000a300ff007b82 */ /* 0x000e220000000800 */
[----:B------:R-:W-:Y:S01]  /*a3a0*/  ULDC UR5, c[0x0][0x600] ;  /* 0x0001800000057ab9 */ /* 0x000fe20000000800 */
[----:B------:R-:W-:Y:S01]  /*a3b0*/  ULDC UR4, c[0x0][0xc] ;  /* 0x0000030000047ab9 */ /* 0x000fe20000000800 */
[----:B------:R-:W-:Y:S01]  /*a3c0*/  UIADD3 UR16, UR5, -0x1, URZ ;  /* 0xffffffff05107890 */ /* 0x000fe2000fffe03f */
[C---:B------:R-:W-:Y:S01]  /*a3d0*/  LOP3.LUT P2, RZ, R18.reuse, 0x7f, RZ, 0xc0, !PT ;  /* 0x0000007f12ff7812 */ /* 0x040fe2000784c0ff */
[----:B------:R-:W-:Y:S01]  /*a3e0*/  ULDC UR6, c[0x0][0x658] ;  /* 0x0001960000067ab9 */ /* 0x000fe20000000800 */
[----:B------:R-:W-:Y:S01]  /*a3f0*/  ULDC UR5, c[0x0][0x10] ;  /* 0x0000040000057ab9 */ /* 0x000fe20000000800 */
[----:B------:R-:W-:Y:S01]  /*a400*/  UMOV UR7, 0xffffffff ;  /* 0xffffffff00077882 */ /* 0x000fe20000000000 */
[----:B------:R-:W-:Y:S01]  /*a410*/  UMOV UR8, 0x1 ;  /* 0x0000000100087882 */ /* 0x000fe20000000000 */
[----:B------:R-:W-:Y:S01]  /*a420*/  UIMAD.WIDE.U32 UR4, UR4, UR5, URZ ;  /* 0x00000005040472a5 */ /* 0x000fe2000f8e003f */
[----:B------:R-:W-:Y:S01]  /*a430*/  LOP3.LUT P0, RZ, R18, 0x1f, RZ, 0xc0, !PT ;  /* 0x0000001f12ff7812 */ /* 0x000fe2000780c0ff */
[----:B------:R-:W-:Y:S01]  /*a440*/  USHF.L.U32 UR7, UR7, UR6, URZ ;  /* 0x0000000607077299 */ /* 0x000fe2000800063f */
[----:B------:R-:W-:Y:S01]  /*a450*/  BSSY B0, `(.L_x_290) ;  /* 0x00000bf000007945 */ /* 0x000fe20003800000 */
[----:B------:R-:W-:Y:S01]  /*a460*/  USHF.L.U32 UR18, UR8, UR6, URZ ;  /* 0x0000000608127299 */ /* 0x000fe2000800063f */
[----:B------:R-:W-:Y:S01]  /*a470*/  IMAD.MOV.U32 R13, RZ, RZ, 0x1 ;  /* 0x00000001ff0d7424 */ /* 0x000fe200078e00ff */
[----:B------:R-:W-:Y:S01]  /*a480*/  LOP3.LUT R11, R19, 0x2, RZ, 0xfc, !PT ;  /* 0x00000002130b7812 */ /* 0x000fe200078efcff */
[----:B------:R-:W-:Y:S01]  /*a490*/  ULDC UR6, c[0x0][0x14] ;  /* 0x0000050000067ab9 */ /* 0x000fe20000000800 */
[----:B------:R-:W-:Y:S01]  /*a4a0*/  PLOP3.LUT P0, PT, P0, P2, PT, 0x8a, 0x0 ;  /* 0x000000000000781c */ /* 0x000fe20000705172 */
[----:B------:R-:W-:Y:S01]  /*a4b0*/  UIMAD.WIDE.U32 UR20, UR4, UR6, URZ ;  /* 0x00000006041472a5 */ /* 0x000fe2000f8e003f */
[----:B------:R-:W-:Y:S01]  /*a4c0*/  IMAD.MOV.U32 R12, RZ, RZ, RZ ;  /* 0x000000ffff0c7224 */ /* 0x000fe200078e00ff */
[----:B------:R-:W-:-:S02]  /*a4d0*/  UIMAD UR13, UR5, UR6, URZ ;  /* 0x00000006050d72a4 */ /* 0x000fc4000f8e023f */
[----:B------:R-:W-:Y:S01]  /*a4e0*/  ULOP3.LUT UR17, URZ, UR7, URZ, 0x33, !UPT ;  /* 0x000000073f117292 */ /* 0x000fe2000f8e333f */
[----:B0-----:R-:W-:Y:S01]  /*a4f0*/  VIADD R0, R0, 0x1f ;  /* 0x0000001f00007836 */ /* 0x001fe20000000000 */
[----:B------:R-:W-:Y:S01]  /*a500*/  UIADD3 UR13, UR21, UR13, URZ ;  /* 0x0000000d150d7290 */ /* 0x000fe2000fffe03f */
[----:B------:R-:W-:-:S03]  /*a510*/  ULDC.64 UR22, c[0x0][0x198] ;  /* 0x0000660000167ab9 */ /* 0x000fc60000000a00 */
[----:B------:R-:W-:-:S04]  /*a520*/  SHF.R.S32.HI R3, RZ, 0x1f, R0 ;  /* 0x0000001fff037819 */ /* 0x000fc80000011400 */
[----:B------:R-:W-:Y:S01]  /*a530*/  LEA.HI R3, R3, R0, RZ, 0x5 ;  /* 0x0000000003037211 */ /* 0x000fe200078f28ff */
[----:B------:R-:W-:-:S03]  /*a540*/  IMAD.MOV.U32 R0, RZ, RZ, 0x1 ;  /* 0x00000001ff007424 */ /* 0x000fc600078e00ff */
[----:B------:R-:W-:-:S05]  /*a550*/  SHF.R.S32.HI R3, RZ, 0x5, R3 ;  /* 0x00000005ff037819 */ /* 0x000fca0000011403 */
[----:B------:R-:W-:-:S07]  /*a560*/  VIADD R10, R3, 0x1 ;  /* 0x00000001030a7836 */ /* 0x000fce0000000000 */
.L_x_302:
[----:B------:R-:W-:-:S03]  /*a570*/  UMOV UR4, 0xffffffff ;  /* 0xffffffff00047882 */ /* 0x000fc60000000000 */
[----:B------:R-:W-:Y:S05]  /*a580*/  BRA.DIV UR4, `(.L_x_291) ;  /* 0x0000000e04787947 */ /* 0x000fea000b800000 */
[----:B------:R-:W-:-:S13]  /*a590*/  ELECT P6, URZ, PT ;  /* 0x00000000003f782f */ /* 0x000fda00038c0000 */
.L_x_312:
[----:B------:R-:W0:Y:S01]  /*a5a0*/  LDC R4, c[0x0][0x28c] ;  /* 0x0000a300ff047b82 */ /* 0x000e220000000800 */
[----:B------:R-:W-:Y:S01]  /*a5b0*/  BSSY B1, `(.L_x_292) ;  /* 0x0000037000017945 */ /* 0x000fe20003800000 */
[----:B0-----:R-:W-:-:S13]  /*a5c0*/  ISETP.LT.OR P6, PT, R4, 0x1, !P6 ;  /* 0x000000010400780c */ /* 0x001fda00077c1670 */
[----:B------:R-:W-:Y:S05]  /*a5d0*/  @P6 BRA `(.L_x_293) ;  /* 0x0000000000d06947 */ /* 0x000fea0003800000 */
[----:B------:R-:W-:Y:S02]  /*a5e0*/  IMAD.SHL.U32 R15, R9, 0x100, RZ ;  /* 0x00000100090f7824 */ /* 0x000fe400078e00ff */
[----:B------:R-:W-:Y:S02]  /*a5f0*/  IMAD.SHL.U32 R18, R7, 0x80, RZ ;  /* 0x0000008007127824 */ /* 0x000fe400078e00ff */
[----:B------:R-:W-:Y:S02]  /*a600*/  IMAD.MOV.U32 R20, RZ, RZ, RZ ;  /* 0x000000ffff147224 */ /* 0x000fe400078e00ff */
[----:B------:R-:W-:Y:S02]  /*a610*/  IMAD.MOV.U32 R4, RZ, RZ, R10 ;  /* 0x000000ffff047224 */ /* 0x000fe400078e000a */
[----:B------:R-:W-:Y:S02]  /*a620*/  IMAD.MOV.U32 R5, RZ, RZ, R0 ;  /* 0x000000ffff057224 */ /* 0x000fe400078e0000 */
[----:B------:R-:W-:-:S07]  /*a630*/  IMAD.MOV.U32 R6, RZ, RZ, R12 ;  /* 0x000000ffff067224 */ /* 0x000fce00078e000c */
.L_x_297:
[----:B------:R-:W0:Y:S01]  /*a640*/  S2R R14, SR_CgaCtaId ;  /* 0x00000000000e7919 */ /* 0x000e220000008800 */
[----:B------:R-:W-:Y:S01]  /*a650*/  MOV R7, 0x400 ;  /* 0x0000040000077802 */ /* 0x000fe20000000f00 */
[----:B------:R-:W1:Y:S03]  /*a660*/  @!P2 LDC R9, c[0x0][0x500] ;  /* 0x00014000ff09ab82 */ /* 0x000e660000000800 */
[----:B0-----:R-:W-:Y:S02]  /*a670*/  LEA R21, R14, R7, 0x18 ;  /* 0x000000070e157211 */ /* 0x001fe400078ec0ff */
[----:B------:R-:W-:-:S03]  /*a680*/  SHF.L.U32 R7, R5, 0x1f, RZ ;  /* 0x0000001f05077819 */ /* 0x000fc600000006ff */
[----:B------:R-:W-:-:S04]  /*a690*/  IMAD R14, R6, 0x8, R21 ;  /* 0x00000008060e7824 */ /* 0x000fc800078e0215 */
[----:B------:R-:W0:Y:S02]  /*a6a0*/  SYNCS.PHASECHK.TRANS64.TRYWAIT P1, [R14+URZ+0x18], R7 ;  /* 0x000018070e0075a7 */ /* 0x000e24000802017f */
[----:B01----:R-:W-:Y:S05]  /*a6b0*/  @!P1 BRA `(.L_x_294) ;  /* 0x0000000c004c9947 */ /* 0x003fea0003800000 */
.L_x_313:
[----:B0-----:R-:W-:Y:S01]  /*a6c0*/  PRMT R7, R11, 0x9910, RZ ;  /* 0x000099100b077816 */ /* 0x001fe200000000ff */
[----:B------:R0:W-:Y:S03]  /*a6d0*/  @!P2 SYNCS.ARRIVE.TRANS64 RZ, [R14+URZ], R9 ;  /* 0x000000090effa9a7 */ /* 0x0001e6000800003f */
[----:B------:R-:W-:-:S13]  /*a6e0*/  ISETP.NE.AND P1, PT, R7, 0x2, PT ;  /* 0x000000020700780c */ /* 0x000fda0003f25270 */
[----:B0-----:R-:W-:Y:S05]  /*a6f0*/  @P1 BRA `(.L_x_295) ;  /* 0x0000000000041947 */ /* 0x001fea0003800000 */
[----:B------:R-:W-:Y:S01]  /*a700*/  BPT.TRAP 0x1 ;  /* 0x000000040000795c */ /* 0x000fe20000300000 */
.L_x_295:
[----:B------:R-:W-:Y:S05]  /*a710*/  @P0 BRA `(.L_x_296) ;  /* 0x0000000000040947 */ /* 0x000fea0003800000 */
[----:B------:R-:W-:Y:S01]  /*a720*/  BPT.TRAP 0x1 ;  /* 0x000000040000795c */ /* 0x000fe20000300000 */
.L_x_296:
[--C-:B------:R-:W-:Y:S01]  /*a730*/  IMAD R7, R6, 0x2000, R21.reuse ;  /* 0x0000200006077824 */ /* 0x100fe200078e0215 */
[----:B------:R-:W-:Y:S01]  /*a740*/  R2UR UR9, R14 ;  /* 0x000000000e0972ca */ /* 0x000fe200000e0000 */
[----:B------:R-:W-:Y:S01]  /*a750*/  IMAD R21, R6, 0x4000, R21 ;  /* 0x0000400006157824 */ /* 0x000fe200078e0215 */
[----:B------:R-:W-:Y:S01]  /*a760*/  UIADD3 UR4, UP0, UR22, 0xf0, URZ ;  /* 0x000000f016047890 */ /* 0x000fe2000ff1e03f */
[----:B------:R-:W-:Y:S01]  /*a770*/  VIADD R4, R4, 0xffffffff ;  /* 0xffffffff04047836 */ /* 0x000fe20000000000 */
[----:B------:R-:W-:Y:S01]  /*a780*/  R2UR UR5, R7 ;  /* 0x00000000070572ca */ /* 0x000fe200000e0000 */
[----:B------:R-:W-:Y:S01]  /*a790*/  UIADD3 UR24, UP1, UR22, 0x1f0, URZ ;  /* 0x000001f016187890 */ /* 0x000fe2000ff3e03f */
[----:B------:R-:W-:Y:S01]  /*a7a0*/  R2UR UR8, R21 ;  /* 0x00000000150872ca */ /* 0x000fe200000e0000 */
[----:B------:R-:W-:Y:S01]  /*a7b0*/  VIADD R6, R6, 0x1 ;  /* 0x0000000106067836 */ /* 0x000fe20000000000 */
[----:B------:R-:W-:Y:S01]  /*a7c0*/  R2UR UR11, R18 ;  /* 0x00000000120b72ca */ /* 0x000fe200000e0000 */
[----:B------:R-:W-:Y:S01]  /*a7d0*/  UIADD3.X UR25, URZ, UR23, URZ, UP1, !UPT ;  /* 0x000000173f197290 */ /* 0x000fe20008ffe43f */
[----:B------:R-:W-:Y:S01]  /*a7e0*/  R2UR UR10, R20 ;  /* 0x00000000140a72ca */ /* 0x000fe200000e0000 */
[----:B------:R-:W-:Y:S01]  /*a7f0*/  UMOV UR6, 0x0 ;  /* 0x0000000000067882 */ /* 0x000fe20000000000 */
[----:B------:R-:W-:Y:S01]  /*a800*/  R2UR UR12, R8 ;  /* 0x00000000080c72ca */ /* 0x000fe200000e0000 */
[----:B------:R-:W-:Y:S01]  /*a810*/  UMOV UR7, 0x10000000 ;  /* 0x1000000000077882 */ /* 0x000fe20000000000 */
[----:B------:R-:W-:Y:S01]  /*a820*/  R2UR UR19, R15 ;  /* 0x000000000f1372ca */ /* 0x000fe200000e0000 */
[----:B------:R-:W-:Y:S01]  /*a830*/  VIADD R20, R20, 0x20 ;  /* 0x0000002014147836 */ /* 0x000fe20000000000 */
[----:B------:R-:W-:Y:S01]  /*a840*/  ISETP.GT.AND P3, PT, R4, 0x1, PT ;  /* 0x000000010400780c */ /* 0x000fe20003f64270 */
[----:B------:R-:W-:Y:S01]  /*a850*/  UIADD3 UR14, UR5, 0x100, URZ ;  /* 0x00000100050e7890 */ /* 0x000fe2000fffe03f */
[----:B------:R-:W-:Y:S01]  /*a860*/  ISETP.NE.AND P1, PT, R6, 0x3, PT ;  /* 0x000000030600780c */ /* 0x000fe20003f25270 */
[----:B------:R-:W-:-:S02]  /*a870*/  UIADD3.X UR5, URZ, UR23, URZ, UP0, !UPT ;  /* 0x000000173f057290 */ /* 0x000fc400087fe43f */
[----:B------:R-:W-:Y:S01]  /*a880*/  UIADD3 UR15, UR8, 0x6100, URZ ;  /* 0x00006100080f7890 */ /* 0x000fe2000fffe03f */
[----:B------:R-:W-:Y:S02]  /*a890*/  SEL R14, RZ, 0x1, P1 ;  /* 0x00000001ff0e7807 */ /* 0x000fe40000800000 */
[----:B------:R-:W-:Y:S01]  /*a8a0*/  UMOV UR8, UR14 ;  /* 0x0000000e00087c82 */ /* 0x000fe20008000000 */
[----:B------:R-:W-:Y:S02]  /*a8b0*/  SEL R6, R6, RZ, P1 ;  /* 0x000000ff06067207 */ /* 0x000fe40000800000 */
[----:B------:R-:W-:Y:S01]  /*a8c0*/  LOP3.LUT R5, R5, R14, RZ, 0x3c, !PT ;  /* 0x0000000e05057212 */ /* 0x000fe200078e3cff */
[----:B------:R0:W-:Y:S02]  /*a8d0*/  UTMALDG.3D [UR8], [UR4], desc[UR6] ;  /* 0x00000608040075b4 */ /* 0x0001e40008011000 */
[----:B0-----:R-:W-:Y:S01]  /*a8e0*/  UMOV UR8, UR15 ;  /* 0x0000000f00087c82 */ /* 0x001fe20008000000 */
[----:B------:R-:W-:-:S02]  /*a8f0*/  UMOV UR11, UR19 ;  /* 0x00000013000b7c82 */ /* 0x000fc40008000000 */
[----:B------:R0:W-:Y:S02]  /*a900*/  UTMALDG.3D [UR8], [UR24], desc[UR6] ;  /* 0x00000608180075b4 */ /* 0x0001e40008011000 */
[----:B0-----:R-:W-:Y:S05]  /*a910*/  @P3 BRA `(.L_x_297) ;  /* 0xfffffffc00483947 */ /* 0x001fea000383ffff */
.L_x_293:
[----:B------:R-:W-:Y:S05]  /*a920*/  BSYNC B1 ;  /* 0x0000000000017941 */ /* 0x000fea0003800000 */
.L_x_292:
[----:B------:R-:W-:Y:S01]  /*a930*/  LOP3.LUT P3, RZ, R13, 0xff, RZ, 0xc0, !PT ;  /* 0x000000ff0dff7812 */ /* 0x000fe2000786c0ff */
[----:B------:R-:W-:Y:S01]  /*a940*/  IMAD.IADD R12, R3, 0x1, R12 ;  /* 0x00000001030c7824 */ /* 0x000fe200078e020c */
[----:B------:R-:W-:Y:S01]  /*a950*/  IADD3 R16, P4, R16, UR20, RZ ;  /* 0x0000001410107c10 */ /* 0x000fe2000ff9e0ff */
[----:B------:R-:W-:Y:S01]  /*a960*/  ULDC.64 UR4, c[0x0][0x650] ;  /* 0x0001940000047ab9 */ /* 0x000fe20000000a00 */
[----:B------:R-:W-:Y:S01]  /*a970*/  BSSY B1, `(.L_x_298) ;  /* 0x000006a000017945 */ /* 0x000fe20003800000 */
[----:B------:R-:W-:Y:S01]  /*a980*/  IMAD.MOV.U32 R9, RZ, RZ, -0x1 ;  /* 0xffffffffff097424 */ /* 0x000fe200078e00ff */
[----:B------:R-:W-:Y:S01]  /*a990*/  ISETP.GT.U32.AND P1, PT, R12, 0x2, PT ;  /* 0x000000020c00780c */ /* 0x000fe20003f24070 */
[----:B------:R-:W-:Y:S01]  /*a9a0*/  IMAD.MOV.U32 R8, RZ, RZ, -0x1 ;  /* 0xffffffffff087424 */ /* 0x000fe200078e00ff */
[----:B------:R-:W-:Y:S02]  /*a9b0*/  IADD3.X R17, R17, UR13, RZ, P4, !PT ;  /* 0x0000000d11117c10 */ /* 0x000fe4000a7fe4ff */
[----:B------:R-:W-:-:S02]  /*a9c0*/  ISETP.LT.U32.AND P1, PT, R3, 0x3, P1 ;  /* 0x000000030300780c */ /* 0x000fc40000f21070 */
[----:B------:R-:W-:Y:S01]  /*a9d0*/  PRMT R13, RZ, 0x7610, R13 ;  /* 0x00007610ff0d7816 */ /* 0x000fe2000000000d */
[----:B------:R-:W0:Y:S01]  /*a9e0*/  @P3 S2R R5, SR_CgaCtaId ;  /* 0x0000000000053919 */ /* 0x000e220000008800 */
[----:B------:R-:W-:-:S04]  /*a9f0*/  @P3 MOV R4, 0x400 ;  /* 0x0000040000043802 */ /* 0x000fc80000000f00 */
[----:B0-----:R-:W-:Y:S01]  /*aa00*/  @P3 LEA R6, R5, R4, 0x18 ;  /* 0x0000000405063211 */ /* 0x001fe200078ec0ff */
[----:B------:R-:W-:-:S03]  /*aa10*/  IMAD.WIDE.U32 R4, R12, -0x55555555, RZ ;  /* 0xaaaaaaab0c047825 */ /* 0x000fc600078e00ff */
[----:B------:R0:W-:Y:S01]  /*aa20*/  @P3 SYNCS.ARRIVE.TRANS64.A1T0 RZ, [R6+URZ+0x48], RZ ;  /* 0x000048ff06ff39a7 */ /* 0x0001e2000810003f */
[----:B------:R-:W-:Y:S02]  /*aa30*/  ISETP.GE.U32.AND P3, PT, R3, 0x3, PT ;  /* 0x000000030300780c */ /* 0x000fe40003f66070 */
[----:B------:R-:W-:Y:S02]  /*aa40*/  SHF.R.U32.HI R7, RZ, 0x1, R5 ;  /* 0x00000001ff077819 */ /* 0x000fe40000011605 */
[----:B------:R-:W-:Y:S02]  /*aa50*/  SEL R5, RZ, 0x1, !P1 ;  /* 0x00000001ff057807 */ /* 0x000fe40004800000 */
[----:B------:R-:W-:Y:S01]  /*aa60*/  ISETP.GE.U32.AND P1, PT, R16, UR4, PT ;  /* 0x0000000410007c0c */ /* 0x000fe2000bf26070 */
[----:B------:R-:W-:Y:S01]  /*aa70*/  IMAD R12, R7, -0x3, R12 ;  /* 0xfffffffd070c7824 */ /* 0x000fe200078e020c */
[----:B------:R-:W-:Y:S02]  /*aa80*/  LOP3.LUT R0, R0, R5, RZ, 0x3c, !PT ;  /* 0x0000000500007212 */ /* 0x000fe400078e3cff */
[----:B------:R-:W-:-:S02]  /*aa90*/  ISETP.GE.U32.AND.EX P1, PT, R17, UR5, PT, P1 ;  /* 0x0000000511007c0c */ /* 0x000fc4000bf26110 */
[----:B------:R-:W-:Y:S02]  /*aaa0*/  PRMT R4, RZ, 0x7610, R4 ;  /* 0x00007610ff047816 */ /* 0x000fe40000000004 */
[----:B------:R-:W-:Y:S01]  /*aab0*/  @P3 LOP3.LUT R0, R0, 0x1, R7, 0x78, !PT ;  /* 0x0000000100003812 */ /* 0x000fe200078e7807 */
[----:B------:R-:W-:-:S08]  /*aac0*/  IMAD.MOV.U32 R7, RZ, RZ, -0x1 ;  /* 0xffffffffff077424 */ /* 0x000fd000078e00ff */
[----:B0-----:R-:W-:Y:S05]  /*aad0*/  @P1 BRA `(.L_x_299) ;  /* 0x00000004004c1947 */ /* 0x001fea0003800000 */
[----:B------:R-:W-:Y:S01]  /*aae0*/  ULDC.64 UR4, c[0x0][0x628] ;  /* 0x00018a0000047ab9 */ /* 0x000fe20000000a00 */
[----:B------:R-:W0:Y:S01]  /*aaf0*/  S2R R15, SR_CTAID.X ;  /* 0x00000000000f7919 */ /* 0x000e220000002500 */
[----:B------:R-:W-:Y:S01]  /*ab00*/  ISETP.NE.U32.AND P1, PT, RZ, UR4, PT ;  /* 0x00000004ff007c0c */ /* 0x000fe2000bf25070 */
[----:B------:R-:W-:Y:S01]  /*ab10*/  ULDC UR7, c[0x0][0x630] ;  /* 0x00018c0000077ab9 */ /* 0x000fe20000000800 */
[----:B------:R-:W-:Y:S01]  /*ab20*/  IMAD.MOV.U32 R4, RZ, RZ, R16 ;  /* 0x000000ffff047224 */ /* 0x000fe200078e0010 */
[----:B------:R-:W1:Y:S01]  /*ab30*/  S2R R14, SR_CTAID.Y ;  /* 0x00000000000e7919 */ /* 0x000e620000002600 */
[----:B------:R-:W-:Y:S01]  /*ab40*/  ISETP.NE.AND.EX P1, PT, RZ, UR5, PT, P1 ;  /* 0x00000005ff007c0c */ /* 0x000fe2000bf25310 */
[----:B------:R-:W-:-:S12]  /*ab50*/  IMAD.MOV.U32 R5, RZ, RZ, R17 ;  /* 0x000000ffff057224 */ /* 0x000fd800078e0011 */
[----:B------:R-:W-:Y:S05]  /*ab60*/  @!P1 BRA `(.L_x_300) ;  /* 0x0000000000289947 */ /* 0x000fea0003800000 */
[----:B------:R-:W-:Y:S02]  /*ab70*/  ULDC UR6, c[0x0][0x634] ;  /* 0x00018d0000067ab9 */ /* 0x000fe40000000800 */
[----:B------:R-:W-:-:S05]  /*ab80*/  IADD3 R9, P1, R16, UR6, RZ ;  /* 0x0000000610097c10 */ /* 0x000fca000ff3e0ff */
[----:B------:R-:W-:-:S04]  /*ab90*/  IMAD.X R21, RZ, RZ, R17, P1 ;  /* 0x000000ffff157224 */ /* 0x000fc800008e0611 */
[----:B------:R-:W-:-:S04]  /*aba0*/  IMAD.WIDE.U32 R6, R21, UR4, RZ ;  /* 0x0000000415067c25 */ /* 0x000fc8000f8e00ff */
[----:B------:R-:W-:-:S04]  /*abb0*/  IMAD.WIDE.U32 R6, P1, R9, UR5, R6 ;  /* 0x0000000509067c25 */ /* 0x000fc8000f820006 */
[----:B------:R-:W-:-:S04]  /*abc0*/  IMAD.WIDE.U32 R8, R9, UR4, RZ ;  /* 0x0000000409087c25 */ /* 0x000fc8000f8e00ff */
[----:B------:R-:W-:Y:S01]  /*abd0*/  IMAD.X R5, RZ, RZ, RZ, P1 ;  /* 0x000000ffff057224 */ /* 0x000fe200008e06ff */
[----:B------:R-:W-:Y:S01]  /*abe0*/  IADD3 RZ, P1, R9, R6, RZ ;  /* 0x0000000609ff7210 */ /* 0x000fe20007f3e0ff */
[----:B------:R-:W-:-:S04]  /*abf0*/  IMAD.MOV.U32 R4, RZ, RZ, R7 ;  /* 0x000000ffff047224 */ /* 0x000fc800078e0007 */
[----:B------:R-:W-:-:S08]  /*ac00*/  IMAD.WIDE.U32.X R4, R21, UR5, R4, P1 ;  /* 0x0000000515047c25 */ /* 0x000fd000088e0404 */
.L_x_300:
[--C-:B------:R-:W-:Y:S01]  /*ac10*/  SHF.R.U64 R8, R4, UR7, R5.reuse ;  /* 0x0000000704087c19 */ /* 0x100fe20008001205 */
[----:B------:R-:W-:Y:S01]  /*ac20*/  ULDC.64 UR4, c[0x0][0x620] ;  /* 0x0001880000047ab9 */ /* 0x000fe20000000a00 */
[----:B------:R-:W-:Y:S01]  /*ac30*/  SHF.R.U32.HI R4, RZ, UR7, R5 ;  /* 0x00000007ff047c19 */ /* 0x000fe20008011605 */
[----:B------:R-:W2:Y:S01]  /*ac40*/  LDC R24, c[0x0][0x144] ;  /* 0x00005100ff187b82 */ /* 0x000ea20000000800 */
[----:B------:R-:W-:Y:S01]  /*ac50*/  IADD3 R7, P1, RZ, -R8, RZ ;  /* 0x80000008ff077210 */ /* 0x000fe20007f3e0ff */
[----:B------:R-:W-:Y:S01]  /*ac60*/  ULDC.64 UR8, c[0x0][0x640] ;  /* 0x0001900000087ab9 */ /* 0x000fe20000000a00 */
[----:B0-----:R-:W-:Y:S01]  /*ac70*/  I2FP.F32.U32 R9, R15 ;  /* 0x0000000f00097245 */ /* 0x001fe20000201000 */
[----:B------:R-:W-:Y:S02]  /*ac80*/  ULDC UR6, c[0x0][0x608] ;  /* 0x0001820000067ab9 */ /* 0x000fe40000000800 */
[----:B------:R-:W-:Y:S01]  /*ac90*/  IMAD.X R4, RZ, RZ, ~R4, P1 ;  /* 0x000000ffff047224 */ /* 0x000fe200008e0e04 */
[----:B------:R-:W-:Y:S01]  /*aca0*/  ISETP.NE.U32.AND P1, PT, RZ, UR8, PT ;  /* 0x00000008ff007c0c */ /* 0x000fe2000bf25070 */
[----:B------:R-:W0:Y:S02]  /*acb0*/  LDC R21, c[0x0][0x148] ;  /* 0x00005200ff157b82 */ /* 0x000e240000000800 */
[----:B------:R-:W-:Y:S01]  /*acc0*/  IMAD R6, R4, UR4, RZ ;  /* 0x0000000404067c24 */ /* 0x000fe2000f8e02ff */
[----:B------:R-:W-:Y:S01]  /*acd0*/  ISETP.NE.AND.EX P1, PT, RZ, UR9, PT, P1 ;  /* 0x00000009ff007c0c */ /* 0x000fe2000bf25310 */
[----:B------:R-:W-:Y:S01]  /*ace0*/  IMAD.WIDE.U32 R4, R7, UR4, R16 ;  /* 0x0000000407047c25 */ /* 0x000fe2000f8e0010 */
[----:B------:R-:W-:-:S03]  /*acf0*/  ULDC UR4, c[0x0][0x150] ;  /* 0x0000540000047ab9 */ /* 0x000fc60000000800 */
[----:B------:R-:W-:Y:S02]  /*ad00*/  IMAD R7, R7, UR5, R6 ;  /* 0x0000000507077c24 */ /* 0x000fe4000f8e0206 */
[----:B------:R-:W-:Y:S01]  /*ad10*/  FMUL R6, R9, UR4 ;  /* 0x0000000409067c20 */ /* 0x000fe20008400000 */
[----:B------:R-:W-:Y:S01]  /*ad20*/  ULDC UR4, c[0x0][0x618] ;  /* 0x0001860000047ab9 */ /* 0x000fe20000000800 */
[----:B------:R-:W-:Y:S01]  /*ad30*/  ULDC UR5, c[0x0][0x154] ;  /* 0x0000550000057ab9 */ /* 0x000fe20000000800 */
[----:B------:R-:W-:-:S03]  /*ad40*/  IMAD.IADD R5, R5, 0x1, R7 ;  /* 0x0000000105057824 */ /* 0x000fc600078e0207 */
[----:B------:R-:W3:Y:S02]  /*ad50*/  F2I.U32.TRUNC.NTZ R6, R6 ;  /* 0x0000000600067305 */ /* 0x000ee4000020f000 */
[----:B------:R-:W-:Y:S02]  /*ad60*/  SHF.R.U64 R9, R4, UR4, R5 ;  /* 0x0000000404097c19 */ /* 0x000fe40008001205 */
[----:B-1----:R-:W-:-:S05]  /*ad70*/  I2FP.F32.U32 R4, R14 ;  /* 0x0000000e00047245 */ /* 0x002fca0000201000 */
[----:B------:R-:W-:Y:S01]  /*ad80*/  FMUL R22, R4, UR5 ;  /* 0x0000000504167c20 */ /* 0x000fe20008400000 */
[----:B------:R-:W-:Y:S01]  /*ad90*/  SHF.R.U32.HI R4, RZ, UR4, R5 ;  /* 0x00000004ff047c19 */ /* 0x000fe20008011605 */
[----:B------:R-:W-:-:S03]  /*ada0*/  ULDC UR4, c[0x0][0x658] ;  /* 0x0001960000047ab9 */ /* 0x000fc60000000800 */
[--C-:B------:R-:W-:Y:S01]  /*adb0*/  SHF.R.U64 R20, R9, UR6, R4.reuse ;  /* 0x0000000609147c19 */ /* 0x100fe20008001204 */
[----:B------:R-:W1:Y:S01]  /*adc0*/  F2I.U32.TRUNC.NTZ R22, R22 ;  /* 0x0000001600167305 */ /* 0x000e62000020f000 */
[----:B------:R-:W-:Y:S01]  /*add0*/  SHF.R.U32.HI R5, RZ, UR6, R4 ;  /* 0x00000006ff057c19 */ /* 0x000fe20008011604 */
[----:B---3--:R-:W-:-:S03]  /*ade0*/  IMAD.MOV R6, RZ, RZ, -R6 ;  /* 0x000000ffff067224 */ /* 0x008fc600078e0a06 */
[----:B------:R-:W-:Y:S01]  /*adf0*/  SHF.R.U64 R18, R20, UR4, R5 ;  /* 0x0000000414127c19 */ /* 0x000fe20008001205 */
[----:B--2---:R-:W-:Y:S01]  /*ae00*/  IMAD R15, R24, R6, R15 ;  /* 0x00000006180f7224 */ /* 0x004fe200078e020f */
[----:B------:R-:W-:-:S03]  /*ae10*/  SHF.R.U32.HI R23, RZ, UR4, R5 ;  /* 0x00000004ff177c19 */ /* 0x000fc60008011605 */
[----:B------:R-:W-:Y:S02]  /*ae20*/  IMAD.MOV.U32 R4, RZ, RZ, R18 ;  /* 0x000000ffff047224 */ /* 0x000fe400078e0012 */
[----:B------:R-:W-:Y:S01]  /*ae30*/  IMAD.MOV.U32 R5, RZ, RZ, R23 ;  /* 0x000000ffff057224 */ /* 0x000fe200078e0017 */
[----:B-1----:R-:W-:Y:S06]  /*ae40*/  @!P1 BRA `(.L_x_301) ;  /* 0x0000000000289947 */ /* 0x002fec0003800000 */
[----:B------:R-:W-:Y:S02]  /*ae50*/  ULDC UR4, c[0x0][0x64c] ;  /* 0x0001930000047ab9 */ /* 0x000fe40000000800 */
[----:B------:R-:W-:-:S05]  /*ae60*/  IADD3 R5, P1, R18, UR4, RZ ;  /* 0x0000000412057c10 */ /* 0x000fca000ff3e0ff */
[----:B------:R-:W-:-:S04]  /*ae70*/  IMAD.X R23, RZ, RZ, R23, P1 ;  /* 0x000000ffff177224 */ /* 0x000fc800008e0617 */
[----:B------:R-:W-:-:S04]  /*ae80*/  IMAD.WIDE.U32 R6, R23, UR8, RZ ;  /* 0x0000000817067c25 */ /* 0x000fc8000f8e00ff */
[----:B------:R-:W-:-:S04]  /*ae90*/  IMAD.WIDE.U32 R6, P1, R5, UR9, R6 ;  /* 0x0000000905067c25 */ /* 0x000fc8000f820006 */
[----:B------:R-:W-:-:S04]  /*aea0*/  IMAD.WIDE.U32 R4, R5, UR8, RZ ;  /* 0x0000000805047c25 */ /* 0x000fc8000f8e00ff */
[----:B------:R-:W-:Y:S01]  /*aeb0*/  IMAD.MOV.U32 R4, RZ, RZ, R7 ;  /* 0x000000ffff047224 */ /* 0x000fe200078e0007 */
[----:B------:R-:W-:Y:S01]  /*aec0*/  IADD3 RZ, P3, R5, R6, RZ ;  /* 0x0000000605ff7210 */ /* 0x000fe20007f7e0ff */
[----:B------:R-:W-:-:S04]  /*aed0*/  IMAD.X R5, RZ, RZ, RZ, P1 ;  /* 0x000000ffff057224 */ /* 0x000fc800008e06ff */
[----:B------:R-:W-:-:S08]  /*aee0*/  IMAD.WIDE.U32.X R4, R23, UR9, R4, P3 ;  /* 0x0000000917047c25 */ /* 0x000fd000098e0404 */
.L_x_301:
[----:B------:R-:W-:Y:S01]  /*aef0*/  ISETP.NE.AND P1, PT, R2, 0x1, PT ;  /* 0x000000010200780c */ /* 0x000fe20003f25270 */
[----:B------:R-:W-:Y:S01]  /*af00*/  ULDC UR4, c[0x0][0x648] ;  /* 0x0001920000047ab9 */ /* 0x000fe20000000800 */
[----:B------:R-:W-:Y:S01]  /*af10*/  LOP3.LUT R20, R20, UR17, RZ, 0xc0, !PT ;  /* 0x0000001114147c12 */ /* 0x000fe2000f8ec0ff */
[----:B------:R-:W-:Y:S01]  /*af20*/  IMAD.MOV R22, RZ, RZ, -R22 ;  /* 0x000000ffff167224 */ /* 0x000fe200078e0a16 */
[----:B------:R-:W-:Y:S01]  /*af30*/  SHF.R.U64 R5, R4, UR4, R5 ;  /* 0x0000000404057c19 */ /* 0x000fe20008001205 */
[----:B------:R-:W-:Y:S01]  /*af40*/  ULDC UR4, c[0x0][0x638] ;  /* 0x00018e0000047ab9 */ /* 0x000fe20000000800 */
[----:B------:R-:W-:Y:S01]  /*af50*/  LOP3.LUT R9, R9, UR16, RZ, 0xc0, !PT ;  /* 0x0000001009097c12 */ /* 0x000fe2000f8ec0ff */
[----:B------:R-:W-:Y:S01]  /*af60*/  ULDC UR5, c[0x0][0x610] ;  /* 0x0001840000057ab9 */ /* 0x000fe20000000800 */
[----:B------:R-:W-:Y:S02]  /*af70*/  IMAD.MOV.U32 R4, RZ, RZ, 0x1 ;  /* 0x00000001ff047424 */ /* 0x000fe400078e00ff */
[----:B------:R-:W-:-:S02]  /*af80*/  IMAD.MOV R7, RZ, RZ, -R5 ;  /* 0x000000ffff077224 */ /* 0x000fc400078e0a05 */
[----:B------:R-:W-:Y:S02]  /*af90*/  IMAD R20, R5, UR18, R20 ;  /* 0x0000001205147c24 */ /* 0x000fe4000f8e0214 */
[----:B0-----:R-:W-:Y:S02]  /*afa0*/  @P1 IMAD R15, R21, R22, R14 ;  /* 0x00000016150f1224 */ /* 0x001fe400078e020e */
[----:B------:R-:W-:Y:S01]  /*afb0*/  IMAD R18, R7, UR4, R18 ;  /* 0x0000000407127c24 */ /* 0x000fe2000f8e0212 */
[----:B------:R-:W-:Y:S01]  /*afc0*/  ULDC UR4, c[0x0][0x600] ;  /* 0x0001800000047ab9 */ /* 0x000fe20000000800 */
[----:B------:R-:W-:Y:S02]  /*afd0*/  IMAD R15, R20, UR5, R15 ;  /* 0x00000005140f7c24 */ /* 0x000fe4000f8e020f */
[----:B------:R-:W-:-:S05]  /*afe0*/  IMAD R18, R18, UR4, R9 ;  /* 0x0000000412127c24 */ /* 0x000fca000f8e0209 */
[----:B------:R-:W-:Y:S02]  /*aff0*/  SEL R9, R18, R15, !P1 ;  /* 0x0000000f12097207 */ /* 0x000fe40004800000 */
[----:B------:R-:W-:-:S07]  /*b000*/  SEL R7, R15, R18, !P1 ;  /* 0x000000120f077207 */ /* 0x000fce0004800000 */
.L_x_299:
[----:B------:R-:W-:Y:S05]  /*b010*/  BSYNC B1 ;  /* 0x0000000000017941 */ /* 0x000fea0003800000 */
.L_x_298:
[----:B------:R-:W-:-:S13]  /*b020*/  LOP3.LUT P1, RZ, R4, 0xff, RZ, 0xc0, !PT ;  /* 0x000000ff04ff7812 */ /* 0x000fda000782c0ff */
[----:B------:R-:W-:Y:S05]  /*b030*/  @P1 BRA `(.L_x_302) ;  /* 0xfffffff4004c1947 */ /* 0x000fea000383ffff */
[----:B------:R-:W-:Y:S05]  /*b040*/  BSYNC B0 ;  /* 0x0000000000007941 */ /* 0x000fea0003800000 */
.L_x_290:
[----:B------:R-:W-:-:S03]  /*b050*/  UMOV UR4, 0xffffffff ;  /* 0xffffffff00047882 */ /* 0x000fc60000000000 */
[----:B------:R-:W-:Y:S05]  /*b060*/  BRA.DIV UR4, `(.L_x_303) ;  /* 0x0000000204f47947 */ /* 0x000fea000b800000 */
[----:B------:R-:W-:-:S13]  /*b070*/  ELECT P6, URZ, PT ;  /* 0x00000000003f782f */ /* 0x000fda00038c0000 */
.L_x_316:
[----:B------:R-:W-:Y:S04]  /*b080*/  BSSY B0, `(.L_x_304) ;  /* 0x0000022000007945 */ /* 0x000fe80003800000 */
[----:B------:R-:W-:Y:S05]  /*b090*/  @!P6 BRA `(.L_x_305) ;  /* 0x000000000080e947 */ /* 0x000fea0003800000 */
[----:B------:R-:W-:-:S04]  /*b0a0*/  LOP3.LUT R19, R19, 0x2, RZ, 0xfc, !PT ;  /* 0x0000000213137812 */ /* 0x000fc800078efcff */
[----:B------:R-:W-:-:S13]  /*b0b0*/  ISETP.NE.AND P0, PT, R19, 0x3, PT ;  /* 0x000000031300780c */ /* 0x000fda0003f05270 */
[----:B------:R-:W-:Y:S05]  /*b0c0*/  @!P0 BRA `(.L_x_306) ;  /* 0x0000000000048947 */ /* 0x000fea0003800000 */
[----:B------:R-:W-:Y:S01]  /*b0d0*/  BPT.TRAP 0x1 ;  /* 0x000000040000795c */ /* 0x000fe20000300000 */
.L_x_306:
[----:B------:R-:W0:Y:S01]  /*b0e0*/  S2R R3, SR_CgaCtaId ;  /* 0x0000000000037919 */ /* 0x000e220000008800 */
[----:B------:R-:W-:-:S04]  /*b0f0*/  MOV R2, 0x400 ;  /* 0x0000040000027802 */ /* 0x000fc80000000f00 */
[----:B0-----:R-:W-:Y:S02]  /*b100*/  LEA R3, R3, R2, 0x18 ;  /* 0x0000000203037211 */ /* 0x001fe400078ec0ff */
[----:B------:R-:W-:-:S03]  /*b110*/  SHF.L.U32 R2, R0, 0x1f, RZ ;  /* 0x0000001f00027819 */ /* 0x000fc600000006ff */
[----:B------:R-:W-:-:S04]  /*b120*/  VIADD R3, R3, 0x18 ;  /* 0x0000001803037836 */ /* 0x000fc80000000000 */
[C---:B------:R-:W-:Y:S02]  /*b130*/  IMAD R7, R12.reuse, 0x8, R3 ;  /* 0x000000080c077824 */ /* 0x040fe400078e0203 */
[----:B------:R-:W-:Y:S02]  /*b140*/  VIADD R12, R12, 0x1 ;  /* 0x000000010c0c7836 */ /* 0x000fe40000000000 */
[----:B------:R-:W0:Y:S03]  /*b150*/  SYNCS.PHASECHK.TRANS64.TRYWAIT P0, [R7+URZ], R2 ;  /* 0x00000002070075a7 */ /* 0x000e26000800017f */
[----:B------:R-:W-:-:S04]  /*b160*/  ISETP.NE.AND P1, PT, R12, 0x3, PT ;  /* 0x000000030c00780c */ /* 0x000fc80003f25270 */
[----:B------:R-:W-:Y:S02]  /*b170*/  SEL R5, RZ, 0x1, P1 ;  /* 0x00000001ff057807 */ /* 0x000fe40000800000 */
[----:B------:R-:W-:Y:S02]  /*b180*/  SEL R12, R12, RZ, P1 ;  /* 0x000000ff0c0c7207 */ /* 0x000fe40000800000 */
[----:B------:R-:W-:-:S03]  /*b190*/  LOP3.LUT R5, R0, R5, RZ, 0x3c, !PT ;  /* 0x0000000500057212 */ /* 0x000fc600078e3cff */
[----:B------:R-:W-:Y:S01]  /*b1a0*/  IMAD R9, R12, 0x8, R3 ;  /* 0x000000080c097824 */ /* 0x000fe200078e0203 */
[----:B------:R-:W-:Y:S01]  /*b1b0*/  SHF.L.U32 R4, R5, 0x1f, RZ ;  /* 0x0000001f05047819 */ /* 0x000fe200000006ff */
[----:B0-----:R-:W-:Y:S06]  /*b1c0*/  @!P0 BRA `(.L_x_307) ;  /* 0x0000000000bc8947 */ /* 0x001fec0003800000 */
.L_x_317:
[----:B------:R-:W1:Y:S01]  /*b1d0*/  SYNCS.PHASECHK.TRANS64.TRYWAIT P0, [R9+URZ], R4 ;  /* 0x00000004090075a7 */ /* 0x000e62000800017f */
[----:B------:R-:W-:-:S05]  /*b1e0*/  VIADD R0, R12, 0x1 ;  /* 0x000000010c007836 */ /* 0x000fca0000000000 */
[----:B------:R-:W-:-:S04]  /*b1f0*/  ISETP.NE.AND P1, PT, R0, 0x3, PT ;  /* 0x000000030000780c */ /* 0x000fc80003f25270 */
[----:B0-----:R-:W-:Y:S02]  /*b200*/  SEL R2, RZ, 0x1, P1 ;  /* 0x00000001ff027807 */ /* 0x001fe40000800000 */
[----:B------:R-:W-:Y:S02]  /*b210*/  SEL R0, R0, RZ, P1 ;  /* 0x000000ff00007207 */ /* 0x000fe40000800000 */
[----:B------:R-:W-:Y:S01]  /*b220*/  LOP3.LUT R2, R5, R2, RZ, 0x3c, !PT ;  /* 0x0000000205027212 */ /* 0x000fe200078e3cff */
[----:B-1----:R-:W-:Y:S06]  /*b230*/  @!P0 BRA `(.L_x_308) ;  /* 0x0000000000b48947 */ /* 0x002fec0003800000 */
.L_x_318:
[----:B------:R-:W-:Y:S01]  /*b240*/  IMAD R3, R0, 0x8, R3 ;  /* 0x0000000800037824 */ /* 0x000fe200078e0203 */
[----:B------:R-:W-:-:S07]  /*b250*/  SHF.L.U32 R0, R2, 0x1f, RZ ;  /* 0x0000001f02007819 */ /* 0x000fce00000006ff */
.L_x_309:
[----:B-1----:R1:W2:Y:S02]  /*b260*/  SYNCS.PHASECHK.TRANS64.TRYWAIT P0, [R3+URZ], R0 ;  /* 0x00000000030075a7 */ /* 0x0022a4000800017f */
[----:B--2---:R-:W-:Y:S05]  /*b270*/  @!P0 NANOSLEEP.SYNCS 0x989680 ;  /* 0x009896800000895d */ /* 0x004fea0003900000 */
[----:B------:R-:W2:Y:S02]  /*b280*/  @!P0 SYNCS.PHASECHK.TRANS64 P0, [R3+URZ], R0 ;  /* 0x00000000030085a7 */ /* 0x000ea4000800007f */
[----:B--2---:R-:W-:Y:S05]  /*b290*/  @!P0 BRA `(.L_x_309) ;  /* 0xfffffffc00f08947 */ /* 0x004fea000383ffff */
.L_x_305:
[----:B------:R-:W-:Y:S05]  /*b2a0*/  BSYNC B0 ;  /* 0x0000000000007941 */ /* 0x000fea0003800000 */
.L_x_304:
[----:B------:R-:W-:Y:S05]  /*b2b0*/  EXIT ;  /* 0x000000000000794d */ /* 0x000fea0003800000 */
.L_x_17:
[----:B---3--:R3:W4:Y:S02]  /*b2c0*/  SYNCS.PHASECHK.TRANS64.TRYWAIT P1, [R3+URZ], R0 ;  /* 0x00000000030075a7 */ /* 0x008724000802017f */
[----:B----4-:R-:W-:Y:S05]  /*b2d0*/  @!P1 NANOSLEEP.SYNCS 0x989680 ;  /* 0x009896800000995d */ /* 0x010fea0003900000 */
[----:B------:R-:W4:Y:S02]  /*b2e0*/  @!P1 SYNCS.PHASECHK.TRANS64 P1, [R3+URZ], R0 ;  /* 0x00000000030095a7 */ /* 0x000f24000802007f */
[----:B----4-:R-:W-:Y:S05]  /*b2f0*/  @!P1 BRA `(.L_x_17) ;  /* 0xfffffffc00f09947 */ /* 0x010fea000383ffff */
[----:B------:R-:W-:Y:S05]  /*b300*/  BRA `(.L_x_16) ;  /* 0xffffff5c00b87947 */ /* 0x000fea000383ffff */
.L_x_22:
[----:B-1----:R-:W-:-:S04]  /*b310*/  IMAD.U32 R4, RZ, RZ, UR4 ;  /* 0x00000004ff047e24 */ /* 0x002fc8000f8e00ff */
[----:B------:R1:W2:Y:S03]  /*b320*/  SYNCS.PHASECHK.TRANS64.TRYWAIT P1, [R4+URZ], R3 ;  /* 0x00000003040075a7 */ /* 0x0002a6000802017f */
[----:B--2---:R-:W-:Y:S05]  /*b330*/  @!P1 NANOSLEEP.SYNCS 0x989680 ;  /* 0x009896800000995d */ /* 0x004fea0003900000 */
[----:B------:R-:W2:Y:S02]  /*b340*/  @!P1 SYNCS.PHASECHK.TRANS64 P1, [R4+URZ], R3 ;  /* 0x00000003040095a7 */ /* 0x000ea4000802007f */
[----:B--2---:R-:W-:Y:S05]  /*b350*/  @!P1 BRA `(.L_x_22) ;  /* 0xfffffffc00ec9947 */ /* 0x004fea000383ffff */
[----:B------:R-:W-:Y:S05]  /*b360*/  BRA `(.L_x_21) ;  /* 0xffffff60005c7947 */ /* 0x000fea000383ffff */
.L_x_291:
[----:B------:R-:W-:Y:S01]  /*b370*/  BSSY B1, `(.L_x_310) ;  /* 0x0000006000017945 */ /* 0x000fe20003800000 */
[----:B------:R-:W-:-:S07]  /*b380*/  IMAD.MOV.U32 R15, RZ, RZ, -0x1 ;  /* 0xffffffffff0f7424 */ /* 0x000fce00078e00ff */
[----:B------:R-:W-:Y:S05]  /*b390*/  WARPSYNC.COLLECTIVE R15, `(.L_x_311) ;  /* 0x000000000f0c7348 */ /* 0x000fea0003c00000 */
[----:B------:R-:W-:Y:S02]  /*b3a0*/  ELECT P6, UR62, PT ;  /* 0x00000000003e782f */ /* 0x000fe400038c0000 */
[----:B------:R-:W-:Y:S01]  /*b3b0*/  MOV R14, UR62 ;  /* 0x0000003e000e7c02 */ /* 0x000fe20008000f00 */
[----:B------:R-:W-:Y:S10]  /*b3c0*/  ENDCOLLECTIVE ;  /* 0x000000000000791b */ /* 0x000ff40003800000 */
.L_x_311:
[----:B------:R-:W-:Y:S05]  /*b3d0*/  BSYNC B1 ;  /* 0x0000000000017941 */ /* 0x000fea0003800000 */
.L_x_310:
[----:B------:R-:W-:Y:S05]  /*b3e0*/  BRA `(.L_x_312) ;  /* 0xfffffff0006c7947 */ /* 0x000fea000383ffff */
.L_x_294:
[----:B0-----:R0:W1:Y:S02]  /*b3f0*/  SYNCS.PHASECHK.TRANS64.TRYWAIT P1, [R14+URZ+0x18], R7 ;  /* 0x000018070e0075a7 */ /* 0x001064000802017f */
[----:B-1----:R-:W-:Y:S05]  /*b400*/  @!P1 NANOSLEEP.SYNCS 0x989680 ;  /* 0x009896800000995d */ /* 0x002fea0003900000 */
[----:B------:R-:W1:Y:S02]  /*b410*/  @!P1 SYNCS.PHASECHK.TRANS64 P1, [R14+URZ+0x18], R7 ;  /* 0x000018070e0095a7 */ /* 0x000e64000802007f */
[----:B-1----:R-:W-:Y:S05]  /*b420*/  @!P1 BRA `(.L_x_294) ;  /* 0xfffffffc00f09947 */ /* 0x002fea000383ffff */
[----:B------:R-:W-:Y:S05]  /*b430*/  BRA `(.L_x_313) ;  /* 0xfffffff000a07947 */ /* 0x000fea000383ffff */
.L_x_303:
[----:B------:R-:W-:Y:S01]  /*b440*/  BSSY B0, `(.L_x_314) ;  /* 0x0000006000007945 */ /* 0x000fe20003800000 */
[----:B------:R-:W-:-:S07]  /*b450*/  IMAD.MOV.U32 R15, RZ, RZ, -0x1 ;  /* 0xffffffffff0f7424 */ /* 0x000fce00078e00ff */
[----:B------:R-:W-:Y:S05]  /*b460*/  WARPSYNC.COLLECTIVE R15, `(.L_x_315) ;  /* 0x000000000f0c7348 */ /* 0x000fea0003c00000 */
[----:B------:R-:W-:Y:S02]  /*b470*/  ELECT P6, UR62, PT ;  /* 0x00000000003e782f */ /* 0x000fe400038c0000 */
[----:B------:R-:W-:Y:S01]  /*b480*/  MOV R14, UR62 ;  /* 0x0000003e000e7c02 */ /* 0x000fe20008000f00 */
[----:B------:R-:W-:Y:S10]  /*b490*/  ENDCOLLECTIVE ;  /* 0x000000000000791b */ /* 0x000ff40003800000 */
.L_x_315:
[----:B------:R-:W-:Y:S05]  /*b4a0*/  BSYNC B0 ;  /* 0x0000000000007941 */ /* 0x000fea0003800000 */
.L_x_314:
[----:B------:R-:W-:Y:S05]  /*b4b0*/  BRA `(.L_x_316) ;  /* 0xfffffff800f07947 */ /* 0x000fea000383ffff */
.L_x_307:
[----:B0-----:R0:W1:Y:S02]  /*b4c0*/  SYNCS.PHASECHK.TRANS64.TRYWAIT P0, [R7+URZ], R2 ;  /* 0x00000002070075a7 */ /* 0x001064000800017f */
[----:B-1----:R-:W-:Y:S05]  /*b4d0*/  @!P0 NANOSLEEP.SYNCS 0x989680 ;  /* 0x009896800000895d */ /* 0x002fea0003900000 */
[----:B------:R-:W1:Y:S02]  /*b4e0*/  @!P0 SYNCS.PHASECHK.TRANS64 P0, [R7+URZ], R2 ;  /* 0x00000002070085a7 */ /* 0x000e64000800007f */
[----:B-1----:R-:W-:Y:S05]  /*b4f0*/  @!P0 BRA `(.L_x_307) ;  /* 0xfffffffc00f08947 */ /* 0x002fea000383ffff */
[----:B------:R-:W-:Y:S05]  /*b500*/  BRA `(.L_x_317) ;  /* 0xfffffffc00307947 */ /* 0x000fea000383ffff */
.L_x_308:
[----:B0-----:R0:W1:Y:S02]  /*b510*/  SYNCS.PHASECHK.TRANS64.TRYWAIT P0, [R9+URZ], R4 ;  /* 0x00000004090075a7 */ /* 0x001064000800017f */
[----:B-1----:R-:W-:Y:S05]  /*b520*/  @!P0 NANOSLEEP.SYNCS 0x989680 ;  /* 0x009896800000895d */ /* 0x002fea0003900000 */
[----:B------:R-:W1:Y:S02]  /*b530*/  @!P0 SYNCS.PHASECHK.TRANS64 P0, [R9+URZ], R4 ;  /* 0x00000004090085a7 */ /* 0x000e64000800007f */
[----:B-1----:R-:W-:Y:S05]  /*b540*/  @!P0 BRA `(.L_x_308) ;  /* 0xfffffffc00f08947 */ /* 0x002fea000383ffff */
[----:B------:R-:W-:Y:S05]  /*b550*/  BRA `(.L_x_318) ;  /* 0xfffffffc00387947 */ /* 0x000fea000383ffff */
.L_x_319:
[----:B------:R-:W-:-:S00]  /*b560*/  BRA `(.L_x_319) ;  /* 0xfffffffc00fc7947 */ /* 0x000fc0000383ffff */
[----:B------:R-:W-:-:S00]  /*b570*/  NOP ;  /* 0x0000000000007918 */ /* 0x000fc00000000000 */
        /* <DEDUP_REMOVED lines=8> */
.L_x_320:


//--------------------- .nv.global.init           --------------------------
	.section	.nv.global.init,"aw",@progbits
.nv.global.init:
	.type		$str$22,@object
	.size		$str$22,($str$23 - $str$22)
$str$22:
        /*0000*/ 	.byte	0x6b, 0x5f, 0x74, 0x69, 0x6c, 0x65, 0x5f, 0x63, 0x6f, 0x75, 0x6e, 0x74, 0x20, 0x3e, 0x3d, 0x20
        /*0010*/ 	.byte	0x31, 0x00
	.type		$str$23,@object
	.size		$str$23,(__unnamed_1 - $str$23)
$str$23:
        /*0012*/ 	.byte	0x2f, 0x74, 0x6d, 0x70, 0x2f, 0x63, 0x75, 0x74, 0x6c, 0x61, 0x73, 0x73, 0x5f, 0x73, 0x77, 0x65
        /*0022*/ 	.byte	0x65, 0x70, 0x5f, 0x73, 0x72, 0x63, 0x2f, 0x69, 0x6e, 0x63, 0x6c, 0x75, 0x64, 0x65, 0x2f, 0x63
        /*0032*/ 	.byte	0x75, 0x74, 0x6c, 0x61, 0x73, 0x73, 0x2f, 0x67, 0x65, 0x6d, 0x6d, 0x2f, 0x63, 0x6f, 0x6c, 0x6c
        /*0042*/ 	.byte	0x65, 0x63, 0x74, 0x69, 0x76, 0x65, 0x2f, 0x73, 0x6d, 0x39, 0x30, 0x5f, 0x6d, 0x6d, 0x61, 0x5f
        /*0052*/ 	.byte	0x74, 0x6d, 0x61, 0x5f, 0x67, 0x6d, 0x6d, 0x61, 0x5f, 0x73, 0x73, 0x5f, 0x77, 0x61, 0x72, 0x70
        /*0062*/ 	.byte	0x73, 0x70, 0x65, 0x63, 0x69, 0x61, 0x6c, 0x69, 0x7a, 0x65, 0x64, 0x2e, 0x68, 0x70, 0x70, 0x00
	.type		__unnamed_1,@object
	.size		__unnamed_1,(.L_0 - __unnamed_1)
__unnamed_1:
        /*0072*/ 	.byte	0x76, 0x6f, 0x69, 0x64, 0x20, 0x63, 0x75, 0x74, 0x6c, 0x61, 0x73, 0x73, 0x3a, 0x3a, 0x67, 0x65
        /* <DEDUP_REMOVED lines=180> */
        /*0bc2*/ 	.byte	0x74, 0x69, 0x74, 0x79, 0x5d, 0x00
.L_0:


//--------------------- .nv.shared._ZN7cutlass13device_kernelINS_4gemm6kernel13GemmUniversalIN4cute5tupleIJiiiiEEENS1_10collective13CollectiveMmaINS1_34MainloopSm90TmaGmmaWarpSpecializedILi3ENS5_IJNS4_1CILi1EEESB_SB_EEENS1_35KernelTmaWarpSpecializedCooperativeEEENS5_IJNSA_ILi128EEENSA_ILi256EEENSA_ILi32EEEEEENS_10bfloat16_tENS5_IJlSB_lEEESJ_SK_NS4_8TiledMMAINS4_8MMA_AtomIJNS4_4SM904GMMA28MMA_64x256x16_F32BF16BF16_SSILNSO_5MajorE0ELSQ_0ELNSO_7ScaleInE1ELSR_1EEEEEENS4_6LayoutINS5_IJNSA_ILi2EEESB_SB_EEENS5_IJSB_NSA_ILi0EEESX_EEEEENS5_IJNS4_10UnderscoreES10_S10_EEEEENS4_13SM90_TMA_LOADENS4_14ComposedLayoutINS4_7SwizzleILi2ELi4ELi3EEENS4_18smem_ptr_flag_bitsILi16EEENSU_INS5_IJNSA_ILi8EEESH_EEENS5_IJSH_SB_EEEEEEEvNS4_8identityES13_S1D_vS1E_EENS_8epilogue10collective6detail29Sm90TmaWarpSpecializedAdapterINS1H_15DefaultEpilogueISJ_SK_SK_NS1G_6thread17LinearCombinationISJ_Li1EffLNS1L_9ScaleType4KindE0ELNS_15FloatRoundStyleE2ESJ_EENS1_15EpilogueDefaultEEEEEvvEEEEvNT_6ParamsE --------------------------
	.section	.nv.shared._ZN7cutlass13device_kernelINS_4gemm6kernel13GemmUniversalIN4cute5tupleIJiiiiEEENS1_10collective13CollectiveMmaINS1_34MainloopSm90TmaGmmaWarpSpecializedILi3ENS5_IJNS4_1CILi1EEESB_SB_EEENS1_35KernelTmaWarpSpecializedCooperativeEEENS5_IJNSA_ILi128EEENSA_ILi256EEENSA_ILi32EEEEEENS_10bfloat16_tENS5_IJlSB_lEEESJ_SK_NS4_8TiledMMAINS4_8MMA_AtomIJNS4_4SM904GMMA28MMA_64x256x16_F32BF16BF16_SSILNSO_5MajorE0ELSQ_0ELNSO_7ScaleInE1ELSR_1EEEEEENS4_6LayoutINS5_IJNSA_ILi2EEESB_SB_EEENS5_IJSB_NSA_ILi0EEESX_EEEEENS5_IJNS4_10UnderscoreES10_S10_EEEEENS4_13SM90_TMA_LOADENS4_14ComposedLayoutINS4_7SwizzleILi2ELi4ELi3EEENS4_18smem_ptr_flag_bitsILi16EEENSU_INS5_IJNSA_ILi8EEESH_EEENS5_IJSH_SB_EEEEEEEvNS4_8identityES13_S1D_vS1E_EENS_8epilogue10collective6detail29Sm90TmaWarpSpecializedAdapterINS1H_15DefaultEpilogueISJ_SK_SK_NS1G_6thread17LinearCombinationISJ_Li1EffLNS1L_9ScaleType4KindE0ELNS_15FloatRoundStyleE2ESJ_EENS1_15EpilogueDefaultEEEEEvvEEEEvNT_6ParamsE,"aw",@nobits
	.sectionflags	@""
	.align	16
	.zero		1024


//--------------------- .nv.shared.reserved.0     --------------------------
	.section	.nv.shared.reserved.0,"aw",@nobits
	.weak		__nv_reservedSMEM_offset_0_alias
	.size		__nv_reservedSMEM_offset_0_alias, 0, 0
	.other		__nv_reservedSMEM_offset_0_alias,@"STO_CUDA_RESERVED_SHARED STV_DEFAULT"
__nv_reservedSMEM_offset_0_alias:
	.zero		0


//--------------------- .nv.global                --------------------------
	.section	.nv.global,"aw",@nobits
.nv.global:
	.type		_ZN40_INTERNAL_8bead8de_4_k_cu_d859c0c4_246614cute1_E,@object
	.size		_ZN40_INTERNAL_8bead8de_4_k_cu_d859c0c4_246614cute1_E,(_ZN40_INTERNAL_8bead8de_4_k_cu_d859c0c4_246614cuda3std3__45__cpo6cbeginE - _ZN40_INTERNAL_8bead8de_4_k_cu_d859c0c4_246614cute1_E)
_ZN40_INTERNAL_8bead8de_4_k_cu_d859c0c4_246614cute1_E:
	.zero		1
	.type		_ZN40_INTERNAL_8bead8de_4_k_cu_d859c0c4_246614cuda3std3__45__cpo6cbeginE,@object
	.size		_ZN40_INTERNAL_8bead8de_4_k_cu_d859c0c4_246614cuda3std3__45__cpo6cbeginE,(_ZN40_INTERNAL_8bead8de_4_k_cu_d859c0c4_246614cuda3std3__48in_placeE - _ZN40_INTERNAL_8bead8de_4_k_cu_d859c0c4_246614cuda3std3__45__cpo6cbeginE)
_ZN40_INTERNAL_8bead8de_4_k_cu_d859c0c4_246614cuda3std3__45__cpo6cbeginE:
	.zero		1
	.type		_ZN40_INTERNAL_8bead8de_4_k_cu_d859c0c4_246614cuda3std3__48in_placeE,@object
	.size		_ZN40_INTERNAL_8bead8de_4_k_cu_d859c0c4_246614cuda3std3__48in_placeE,(_ZN40_INTERNAL_8bead8de_4_k_cu_d859c0c4_246614cuda3std6ranges3__45__cpo9iter_moveE - _ZN40_INTERNAL_8bead8de_4_k_cu_d859c0c4_246614cuda3std3__48in_placeE)
_ZN40_INTERNAL_8bead8de_4_k_cu_d859c0c4_246614cuda3std3__48in_placeE:
	.zero		1
	.type		_ZN40_INTERNAL_8bead8de_4_k_cu_d859c0c4_246614cuda3std6ranges3__45__cpo9iter_moveE,@object
	.size		_ZN40_INTERNAL_8bead8de_4_k_cu_d859c0c4_246614cuda3std6ranges3__45__cpo9iter_moveE,(_ZN40_INTERNAL_8bead8de_4_k_cu_d859c0c4_246614cuda3std3__45__cpo5beginE - _ZN40_INTERNAL_8bead8de_4_k_cu_d859c0c4_246614cuda3std6ranges3__45__cpo9iter_moveE)
_ZN40_INTERNAL_8bead8de_4_k_cu_d859c0c4_246614cuda3std6ranges3__45__cpo9iter_moveE:
	.zero		1
	.type		_ZN40_INTERNAL_8bead8de_4_k_cu_d859c0c4_246614cuda3std3__45__cpo5beginE,@object
	.size		_ZN40_INTERNAL_8bead8de_4_k_cu_d859c0c4_246614cuda3std3__45__cpo5beginE,(_ZN40_INTERNAL_8bead8de_4_k_cu_d859c0c4_246614cuda3std3__442_GLOBAL__N__8bead8de_4_k_cu_d859c0c4_246616ignoreE - _ZN40_INTERNAL_8bead8de_4_k_cu_d859c0c4_246614cuda3std3__45__cpo5beginE)
_ZN40_INTERNAL_8bead8de_4_k_cu_d859c0c4_246614cuda3std3__45__cpo5beginE:
	.zero		1
	.type		_ZN40_INTERNAL_8bead8de_4_k_cu_d859c0c4_246614cuda3std3__442_GLOBAL__N__8bead8de_4_k_cu_d859c0c4_246616ignoreE,@object
	.size		_ZN40_INTERNAL_8bead8de_4_k_cu_d859c0c4_246614cuda3std3__442_GLOBAL__N__8bead8de_4_k_cu_d859c0c4_246616ignoreE,(_ZN40_INTERNAL_8bead8de_4_k_cu_d859c0c4_246614cute7productE - _ZN40_INTERNAL_8bead8de_4_k_cu_d859c0c4_246614cuda3std3__442_GLOBAL__N__8bead8de_4_k_cu_d859c0c4_246616ignoreE)
_ZN40_INTERNAL_8bead8de_4_k_cu_d859c0c4_246614cuda3std3__442_GLOBAL__N__8bead8de_4_k_cu_d859c0c4_246616ignoreE:
	.zero		1
	.type		_ZN40_INTERNAL_8bead8de_4_k_cu_d859c0c4_246614cute7productE,@object
	.size		_ZN40_INTERNAL_8bead8de_4_k_cu_d859c0c4_246614cute7productE,(_ZN40_INTERNAL_8bead8de_4_k_cu_d859c0c4_246614cuda3std3__45__cpo3endE - _ZN40_INTERNAL_8bead8de_4_k_cu_d859c0c4_246614cute7productE)
_ZN40_INTERNAL_8bead8de_4_k_cu_d859c0c4_246614cute7productE:
	.zero		1
	.type		_ZN40_INTERNAL_8bead8de_4_k_cu_d859c0c4_246614cuda3std3__45__cpo3endE,@object
	.size		_ZN40_INTERNAL_8bead8de_4_k_cu_d859c0c4_246614cuda3std3__45__cpo3endE,(_ZN40_INTERNAL_8bead8de_4_k_cu_d859c0c4_246614cuda3std3__419piecewise_constructE - _ZN40_INTERNAL_8bead8de_4_k_cu_d859c0c4_246614cuda3std3__45__cpo3endE)
_ZN40_INTERNAL_8bead8de_4_k_cu_d859c0c4_246614cuda3std3__45__cpo3endE:
	.zero		1
	.type		_ZN40_INTERNAL_8bead8de_4_k_cu_d859c0c4_246614cuda3std3__419piecewise_constructE,@object
	.size		_ZN40_INTERNAL_8bead8de_4_k_cu_d859c0c4_246614cuda3std3__419piecewise_constructE,(_ZN40_INTERNAL_8bead8de_4_k_cu_d859c0c4_246614cuda3std3__45__cpo4cendE - _ZN40_INTERNAL_8bead8de_4_k_cu_d859c0c4_246614cuda3std3__419piecewise_constructE)
_ZN40_INTERNAL_8bead8de_4_k_cu_d859c0c4_246614cuda3std3__419piecewise_constructE:
	.zero		1
	.type		_ZN40_INTERNAL_8bead8de_4_k_cu_d859c0c4_246614cuda3std3__45__cpo4cendE,@object
	.size		_ZN40_INTERNAL_8bead8de_4_k_cu_d859c0c4_246614cuda3std3__45__cpo4cendE,(_ZN40_INTERNAL_8bead8de_4_k_cu_d859c0c4_246614cuda3std6ranges3__45__cpo4swapE - _ZN40_INTERNAL_8bead8de_4_k_cu_d859c0c4_246614cuda3std3__45__cpo4cendE)
_ZN40_INTERNAL_8bead8de_4_k_cu_d859c0c4_246614cuda3std3__45__cpo4cendE:
	.zero		1
	.type		_ZN40_INTERNAL_8bead8de_4_k_cu_d859c0c4_246614cuda3std6ranges3__45__cpo4swapE,@object
	.size		_ZN40_INTERNAL_8bead8de_4_k_cu_d859c0c4_246614cuda3std6ranges3__45__cpo4swapE,(.L_8 - _ZN40_INTERNAL_8bead8de_4_k_cu_d859c0c4_246614cuda3std6ranges3__45__cpo4swapE)
_ZN40_INTERNAL_8bead8de_4_k_cu_d859c0c4_246614cuda3std6ranges3__45__cpo4swapE:
	.zero		1
.L_8:


//--------------------- .nv.constant0._ZN7cutlass13device_kernelINS_4gemm6kernel13GemmUniversalIN4cute5tupleIJiiiiEEENS1_10collective13CollectiveMmaINS1_34MainloopSm90TmaGmmaWarpSpecializedILi3ENS5_IJNS4_1CILi1EEESB_SB_EEENS1_35KernelTmaWarpSpecializedCooperativeEEENS5_IJNSA_ILi128EEENSA_ILi256EEENSA_ILi32EEEEEENS_10bfloat16_tENS5_IJlSB_lEEESJ_SK_NS4_8TiledMMAINS4_8MMA_AtomIJNS4_4SM904GMMA28MMA_64x256x16_F32BF16BF16_SSILNSO_5MajorE0ELSQ_0ELNSO_7ScaleInE1ELSR_1EEEEEENS4_6LayoutINS5_IJNSA_ILi2EEESB_SB_EEENS5_IJSB_NSA_ILi0EEESX_EEEEENS5_IJNS4_10UnderscoreES10_S10_EEEEENS4_13SM90_TMA_LOADENS4_14ComposedLayoutINS4_7SwizzleILi2ELi4ELi3EEENS4_18smem_ptr_flag_bitsILi16EEENSU_INS5_IJNSA_ILi8EEESH_EEENS5_IJSH_SB_EEEEEEEvNS4_8identityES13_S1D_vS1E_EENS_8epilogue10collective6detail29Sm90TmaWarpSpecializedAdapterINS1H_15DefaultEpilogueISJ_SK_SK_NS1G_6thread17LinearCombinationISJ_Li1EffLNS1L_9ScaleType4KindE0ELNS_15FloatRoundStyleE2ESJ_EENS1_15EpilogueDefaultEEEEEvvEEEEvNT_6ParamsE --------------------------
	.section	.nv.constant0._ZN7cutlass13device_kernelINS_4gemm6kernel13GemmUniversalIN4cute5tupleIJiiiiEEENS1_10collective13CollectiveMmaINS1_34MainloopSm90TmaGmmaWarpSpecializedILi3ENS5_IJNS4_1CILi1EEESB_SB_EEENS1_35KernelTmaWarpSpecializedCooperativeEEENS5_IJNSA_ILi128EEENSA_ILi256EEENSA_ILi32EEEEEENS_10bfloat16_tENS5_IJlSB_lEEESJ_SK_NS4_8TiledMMAINS4_8MMA_AtomIJNS4_4SM904GMMA28MMA_64x256x16_F32BF16BF16_SSILNSO_5MajorE0ELSQ_0ELNSO_7ScaleInE1ELSR_1EEEEEENS4_6LayoutINS5_IJNSA_ILi2EEESB_SB_EEENS5_IJSB_NSA_ILi0EEESX_EEEEENS5_IJNS4_10UnderscoreES10_S10_EEEEENS4_13SM90_TMA_LOADENS4_14ComposedLayoutINS4_7SwizzleILi2ELi4ELi3EEENS4_18smem_ptr_flag_bitsILi16EEENSU_INS5_IJNSA_ILi8EEESH_EEENS5_IJSH_SB_EEEEEEEvNS4_8identityES13_S1D_vS1E_EENS_8epilogue10collective6detail29Sm90TmaWarpSpecializedAdapterINS1H_15DefaultEpilogueISJ_SK_SK_NS1G_6thread17LinearCombinationISJ_Li1EffLNS1L_9ScaleType4KindE0ELNS_15FloatRoundStyleE2ESJ_EENS1_15EpilogueDefaultEEEEEvvEEEEvNT_6ParamsE,"a",@progbits
	.sectionflags	@""
	.align	4
.nv.constant0._ZN7cutlass13device_kernelINS_4gemm6kernel13GemmUniversalIN4cute5tupleIJiiiiEEENS1_10collective13CollectiveMmaINS1_34MainloopSm90TmaGmmaWarpSpecializedILi3ENS5_IJNS4_1CILi1EEESB_SB_EEENS1_35KernelTmaWarpSpecializedCooperativeEEENS5_IJNSA_ILi128EEENSA_ILi256EEENSA_ILi32EEEEEENS_10bfloat16_tENS5_IJlSB_lEEESJ_SK_NS4_8TiledMMAINS4_8MMA_AtomIJNS4_4SM904GMMA28MMA_64x256x16_F32BF16BF16_SSILNSO_5MajorE0ELSQ_0ELNSO_7ScaleInE1ELSR_1EEEEEENS4_6LayoutINS5_IJNSA_ILi2EEESB_SB_EEENS5_IJSB_NSA_ILi0EEESX_EEEEENS5_IJNS4_10UnderscoreES10_S10_EEEEENS4_13SM90_TMA_LOADENS4_14ComposedLayoutINS4_7SwizzleILi2ELi4ELi3EEENS4_18smem_ptr_flag_bitsILi16EEENSU_INS5_IJNSA_ILi8EEESH_EEENS5_IJSH_SB_EEEEEEEvNS4_8identityES13_S1D_vS1E_EENS_8epilogue10collective6detail29Sm90TmaWarpSpecializedAdapterINS1H_15DefaultEpilogueISJ_SK_SK_NS1G_6thread17LinearCombinationISJ_Li1EffLNS1L_9ScaleType4KindE0ELNS_15FloatRoundStyleE2ESJ_EENS1_15EpilogueDefaultEEEEEvvEEEEvNT_6ParamsE:
	.zero		1664


//--------------------- SYMBOLS --------------------------

	.type		.nv.reservedSmem.offset0,@object
	.size		.nv.reservedSmem.offset0,0x4
	.type		__assertfail,@function
